//
// Generated by NVIDIA NVVM Compiler
//
// Compiler Build ID: CL-36424714
// Cuda compilation tools, release 13.0, V13.0.88
// Based on NVVM 20.0.0
//

.version 9.0
.target sm_100
.address_size 64

	// .globl	_Z18init_random_scaledPfifm
.global .align 4 .b8 precalc_xorwow_matrix[102400];
.global .align 4 .b8 precalc_xorwow_offset_matrix[102400];
.global .align 4 .b8 mrg32k3aM1[2304];
.global .align 4 .b8 mrg32k3aM2[2304];
.global .align 4 .b8 mrg32k3aM1SubSeq[2016];
.global .align 4 .b8 mrg32k3aM2SubSeq[2016];
.global .align 4 .b8 mrg32k3aM1Seq[2304];
.global .align 4 .b8 mrg32k3aM2Seq[2304];
.const .align 8 .b8 __cr_lgamma_table[72];

.visible .entry _Z18init_random_scaledPfifm(
	.param .u64 .ptr .align 1 _Z18init_random_scaledPfifm_param_0,
	.param .u32 _Z18init_random_scaledPfifm_param_1,
	.param .f32 _Z18init_random_scaledPfifm_param_2,
	.param .u64 _Z18init_random_scaledPfifm_param_3
)
{
	.local .align 8 .b8 	__local_depot0[48];
	.reg .b64 	%SP;
	.reg .b64 	%SPL;
	.reg .pred 	%p<64>;
	.reg .b32 	%r<1199>;
	.reg .b32 	%f<6>;
	.reg .b64 	%rd<28>;

	mov.u64 	%SPL, __local_depot0;
	ld.param.u64 	%rd10, [_Z18init_random_scaledPfifm_param_0];
	ld.param.u32 	%r541, [_Z18init_random_scaledPfifm_param_1];
	ld.param.f32 	%f1, [_Z18init_random_scaledPfifm_param_2];
	ld.param.u64 	%rd11, [_Z18init_random_scaledPfifm_param_3];
	mov.u32 	%r542, %ctaid.x;
	mov.u32 	%r543, %ntid.x;
	mov.u32 	%r544, %tid.x;
	mad.lo.s32 	%r1, %r542, %r543, %r544;
	setp.ge.s32 	%p1, %r1, %r541;
	@%p1 bra 	$L__BB0_117;
	add.u64 	%rd1, %SPL, 0;
	cvt.s64.s32 	%rd2, %r1;
	cvt.u32.u64 	%r545, %rd11;
	xor.b32  	%r546, %r545, -1429050551;
	mul.lo.s32 	%r547, %r546, 1099087573;
	{ .reg .b32 tmp; mov.b64 {tmp, %r548}, %rd11; }
	xor.b32  	%r549, %r548, -136515619;
	mul.lo.s32 	%r550, %r549, -1703105765;
	add.s32 	%r551, %r547, %r550;
	add.s32 	%r2, %r551, 6615241;
	add.s32 	%r935, %r547, 123456789;
	st.local.v2.u32 	[%rd1], {%r2, %r935};
	xor.b32  	%r552, %r547, 362436069;
	add.s32 	%r553, %r550, 521288629;
	st.local.v2.u32 	[%rd1+8], {%r552, %r553};
	xor.b32  	%r554, %r550, 88675123;
	add.s32 	%r931, %r547, 5783321;
	st.local.v2.u32 	[%rd1+16], {%r554, %r931};
	setp.eq.s32 	%p2, %r1, 0;
	@%p2 bra 	$L__BB0_116;
	mov.b32 	%r918, 0;
	mov.u64 	%rd27, %rd2;
$L__BB0_3:
	mov.u64 	%rd3, %rd27;
	and.b64  	%rd4, %rd3, 3;
	setp.eq.s64 	%p3, %rd4, 0;
	@%p3 bra 	$L__BB0_115;
	mul.wide.u32 	%rd13, %r918, 3200;
	mov.u64 	%rd14, precalc_xorwow_matrix;
	add.s64 	%rd5, %rd14, %rd13;
	mov.b32 	%r931, 0;
	mov.u32 	%r932, %r931;
	mov.u32 	%r933, %r931;
	mov.u32 	%r934, %r931;
	mov.u32 	%r935, %r931;
	mov.u32 	%r924, %r931;
$L__BB0_5:
	mul.wide.u32 	%rd15, %r924, 4;
	add.s64 	%rd16, %rd1, %rd15;
	ld.local.u32 	%r14, [%rd16+4];
	shl.b32 	%r15, %r924, 5;
	mov.b32 	%r930, 0;
$L__BB0_6:
	.pragma "nounroll";
	shr.u32 	%r558, %r14, %r930;
	and.b32  	%r559, %r558, 1;
	setp.eq.b32 	%p4, %r559, 1;
	not.pred 	%p5, %p4;
	add.s32 	%r560, %r15, %r930;
	mul.lo.s32 	%r561, %r560, 5;
	mul.wide.u32 	%rd17, %r561, 4;
	add.s64 	%rd6, %rd5, %rd17;
	@%p5 bra 	$L__BB0_8;
	ld.global.u32 	%r562, [%rd6];
	xor.b32  	%r935, %r935, %r562;
	ld.global.u32 	%r563, [%rd6+4];
	xor.b32  	%r934, %r934, %r563;
	ld.global.u32 	%r564, [%rd6+8];
	xor.b32  	%r933, %r933, %r564;
	ld.global.u32 	%r565, [%rd6+12];
	xor.b32  	%r932, %r932, %r565;
	ld.global.u32 	%r566, [%rd6+16];
	xor.b32  	%r931, %r931, %r566;
$L__BB0_8:
	and.b32  	%r568, %r558, 2;
	setp.eq.s32 	%p6, %r568, 0;
	@%p6 bra 	$L__BB0_10;
	ld.global.u32 	%r569, [%rd6+20];
	xor.b32  	%r935, %r935, %r569;
	ld.global.u32 	%r570, [%rd6+24];
	xor.b32  	%r934, %r934, %r570;
	ld.global.u32 	%r571, [%rd6+28];
	xor.b32  	%r933, %r933, %r571;
	ld.global.u32 	%r572, [%rd6+32];
	xor.b32  	%r932, %r932, %r572;
	ld.global.u32 	%r573, [%rd6+36];
	xor.b32  	%r931, %r931, %r573;
$L__BB0_10:
	and.b32  	%r575, %r558, 4;
	setp.eq.s32 	%p7, %r575, 0;
	@%p7 bra 	$L__BB0_12;
	ld.global.u32 	%r576, [%rd6+40];
	xor.b32  	%r935, %r935, %r576;
	ld.global.u32 	%r577, [%rd6+44];
	xor.b32  	%r934, %r934, %r577;
	ld.global.u32 	%r578, [%rd6+48];
	xor.b32  	%r933, %r933, %r578;
	ld.global.u32 	%r579, [%rd6+52];
	xor.b32  	%r932, %r932, %r579;
	ld.global.u32 	%r580, [%rd6+56];
	xor.b32  	%r931, %r931, %r580;
$L__BB0_12:
	and.b32  	%r582, %r558, 8;
	setp.eq.s32 	%p8, %r582, 0;
	@%p8 bra 	$L__BB0_14;
	ld.global.u32 	%r583, [%rd6+60];
	xor.b32  	%r935, %r935, %r583;
	ld.global.u32 	%r584, [%rd6+64];
	xor.b32  	%r934, %r934, %r584;
	ld.global.u32 	%r585, [%rd6+68];
	xor.b32  	%r933, %r933, %r585;
	ld.global.u32 	%r586, [%rd6+72];
	xor.b32  	%r932, %r932, %r586;
	ld.global.u32 	%r587, [%rd6+76];
	xor.b32  	%r931, %r931, %r587;
$L__BB0_14:
	and.b32  	%r589, %r558, 16;
	setp.eq.s32 	%p9, %r589, 0;
	@%p9 bra 	$L__BB0_16;
	ld.global.u32 	%r590, [%rd6+80];
	xor.b32  	%r935, %r935, %r590;
	ld.global.u32 	%r591, [%rd6+84];
	xor.b32  	%r934, %r934, %r591;
	ld.global.u32 	%r592, [%rd6+88];
	xor.b32  	%r933, %r933, %r592;
	ld.global.u32 	%r593, [%rd6+92];
	xor.b32  	%r932, %r932, %r593;
	ld.global.u32 	%r594, [%rd6+96];
	xor.b32  	%r931, %r931, %r594;
$L__BB0_16:
	and.b32  	%r596, %r558, 32;
	setp.eq.s32 	%p10, %r596, 0;
	@%p10 bra 	$L__BB0_18;
	ld.global.u32 	%r597, [%rd6+100];
	xor.b32  	%r935, %r935, %r597;
	ld.global.u32 	%r598, [%rd6+104];
	xor.b32  	%r934, %r934, %r598;
	ld.global.u32 	%r599, [%rd6+108];
	xor.b32  	%r933, %r933, %r599;
	ld.global.u32 	%r600, [%rd6+112];
	xor.b32  	%r932, %r932, %r600;
	ld.global.u32 	%r601, [%rd6+116];
	xor.b32  	%r931, %r931, %r601;
$L__BB0_18:
	and.b32  	%r603, %r558, 64;
	setp.eq.s32 	%p11, %r603, 0;
	@%p11 bra 	$L__BB0_20;
	ld.global.u32 	%r604, [%rd6+120];
	xor.b32  	%r935, %r935, %r604;
	ld.global.u32 	%r605, [%rd6+124];
	xor.b32  	%r934, %r934, %r605;
	ld.global.u32 	%r606, [%rd6+128];
	xor.b32  	%r933, %r933, %r606;
	ld.global.u32 	%r607, [%rd6+132];
	xor.b32  	%r932, %r932, %r607;
	ld.global.u32 	%r608, [%rd6+136];
	xor.b32  	%r931, %r931, %r608;
$L__BB0_20:
	and.b32  	%r610, %r558, 128;
	setp.eq.s32 	%p12, %r610, 0;
	@%p12 bra 	$L__BB0_22;
	ld.global.u32 	%r611, [%rd6+140];
	xor.b32  	%r935, %r935, %r611;
	ld.global.u32 	%r612, [%rd6+144];
	xor.b32  	%r934, %r934, %r612;
	ld.global.u32 	%r613, [%rd6+148];
	xor.b32  	%r933, %r933, %r613;
	ld.global.u32 	%r614, [%rd6+152];
	xor.b32  	%r932, %r932, %r614;
	ld.global.u32 	%r615, [%rd6+156];
	xor.b32  	%r931, %r931, %r615;
$L__BB0_22:
	and.b32  	%r617, %r558, 256;
	setp.eq.s32 	%p13, %r617, 0;
	@%p13 bra 	$L__BB0_24;
	ld.global.u32 	%r618, [%rd6+160];
	xor.b32  	%r935, %r935, %r618;
	ld.global.u32 	%r619, [%rd6+164];
	xor.b32  	%r934, %r934, %r619;
	ld.global.u32 	%r620, [%rd6+168];
	xor.b32  	%r933, %r933, %r620;
	ld.global.u32 	%r621, [%rd6+172];
	xor.b32  	%r932, %r932, %r621;
	ld.global.u32 	%r622, [%rd6+176];
	xor.b32  	%r931, %r931, %r622;
$L__BB0_24:
	and.b32  	%r624, %r558, 512;
	setp.eq.s32 	%p14, %r624, 0;
	@%p14 bra 	$L__BB0_26;
	ld.global.u32 	%r625, [%rd6+180];
	xor.b32  	%r935, %r935, %r625;
	ld.global.u32 	%r626, [%rd6+184];
	xor.b32  	%r934, %r934, %r626;
	ld.global.u32 	%r627, [%rd6+188];
	xor.b32  	%r933, %r933, %r627;
	ld.global.u32 	%r628, [%rd6+192];
	xor.b32  	%r932, %r932, %r628;
	ld.global.u32 	%r629, [%rd6+196];
	xor.b32  	%r931, %r931, %r629;
$L__BB0_26:
	and.b32  	%r631, %r558, 1024;
	setp.eq.s32 	%p15, %r631, 0;
	@%p15 bra 	$L__BB0_28;
	ld.global.u32 	%r632, [%rd6+200];
	xor.b32  	%r935, %r935, %r632;
	ld.global.u32 	%r633, [%rd6+204];
	xor.b32  	%r934, %r934, %r633;
	ld.global.u32 	%r634, [%rd6+208];
	xor.b32  	%r933, %r933, %r634;
	ld.global.u32 	%r635, [%rd6+212];
	xor.b32  	%r932, %r932, %r635;
	ld.global.u32 	%r636, [%rd6+216];
	xor.b32  	%r931, %r931, %r636;
$L__BB0_28:
	and.b32  	%r638, %r558, 2048;
	setp.eq.s32 	%p16, %r638, 0;
	@%p16 bra 	$L__BB0_30;
	ld.global.u32 	%r639, [%rd6+220];
	xor.b32  	%r935, %r935, %r639;
	ld.global.u32 	%r640, [%rd6+224];
	xor.b32  	%r934, %r934, %r640;
	ld.global.u32 	%r641, [%rd6+228];
	xor.b32  	%r933, %r933, %r641;
	ld.global.u32 	%r642, [%rd6+232];
	xor.b32  	%r932, %r932, %r642;
	ld.global.u32 	%r643, [%rd6+236];
	xor.b32  	%r931, %r931, %r643;
$L__BB0_30:
	and.b32  	%r645, %r558, 4096;
	setp.eq.s32 	%p17, %r645, 0;
	@%p17 bra 	$L__BB0_32;
	ld.global.u32 	%r646, [%rd6+240];
	xor.b32  	%r935, %r935, %r646;
	ld.global.u32 	%r647, [%rd6+244];
	xor.b32  	%r934, %r934, %r647;
	ld.global.u32 	%r648, [%rd6+248];
	xor.b32  	%r933, %r933, %r648;
	ld.global.u32 	%r649, [%rd6+252];
	xor.b32  	%r932, %r932, %r649;
	ld.global.u32 	%r650, [%rd6+256];
	xor.b32  	%r931, %r931, %r650;
$L__BB0_32:
	and.b32  	%r652, %r558, 8192;
	setp.eq.s32 	%p18, %r652, 0;
	@%p18 bra 	$L__BB0_34;
	ld.global.u32 	%r653, [%rd6+260];
	xor.b32  	%r935, %r935, %r653;
	ld.global.u32 	%r654, [%rd6+264];
	xor.b32  	%r934, %r934, %r654;
	ld.global.u32 	%r655, [%rd6+268];
	xor.b32  	%r933, %r933, %r655;
	ld.global.u32 	%r656, [%rd6+272];
	xor.b32  	%r932, %r932, %r656;
	ld.global.u32 	%r657, [%rd6+276];
	xor.b32  	%r931, %r931, %r657;
$L__BB0_34:
	and.b32  	%r659, %r558, 16384;
	setp.eq.s32 	%p19, %r659, 0;
	@%p19 bra 	$L__BB0_36;
	ld.global.u32 	%r660, [%rd6+280];
	xor.b32  	%r935, %r935, %r660;
	ld.global.u32 	%r661, [%rd6+284];
	xor.b32  	%r934, %r934, %r661;
	ld.global.u32 	%r662, [%rd6+288];
	xor.b32  	%r933, %r933, %r662;
	ld.global.u32 	%r663, [%rd6+292];
	xor.b32  	%r932, %r932, %r663;
	ld.global.u32 	%r664, [%rd6+296];
	xor.b32  	%r931, %r931, %r664;
$L__BB0_36:
	and.b32  	%r666, %r558, 32768;
	setp.eq.s32 	%p20, %r666, 0;
	@%p20 bra 	$L__BB0_38;
	ld.global.u32 	%r667, [%rd6+300];
	xor.b32  	%r935, %r935, %r667;
	ld.global.u32 	%r668, [%rd6+304];
	xor.b32  	%r934, %r934, %r668;
	ld.global.u32 	%r669, [%rd6+308];
	xor.b32  	%r933, %r933, %r669;
	ld.global.u32 	%r670, [%rd6+312];
	xor.b32  	%r932, %r932, %r670;
	ld.global.u32 	%r671, [%rd6+316];
	xor.b32  	%r931, %r931, %r671;
$L__BB0_38:
	add.s32 	%r930, %r930, 16;
	setp.ne.s32 	%p21, %r930, 32;
	@%p21 bra 	$L__BB0_6;
	mad.lo.s32 	%r672, %r924, -31, %r15;
	add.s32 	%r924, %r672, 1;
	setp.ne.s32 	%p22, %r924, 5;
	@%p22 bra 	$L__BB0_5;
	st.local.u32 	[%rd1+4], %r935;
	st.local.v2.u32 	[%rd1+8], {%r934, %r933};
	st.local.v2.u32 	[%rd1+16], {%r932, %r931};
	setp.eq.s64 	%p23, %rd4, 1;
	@%p23 bra 	$L__BB0_115;
	mov.b32 	%r931, 0;
	mov.u32 	%r1024, %r931;
	mov.u32 	%r1025, %r931;
	mov.u32 	%r1026, %r931;
	mov.u32 	%r935, %r931;
	mov.u32 	%r1016, %r931;
$L__BB0_42:
	mul.wide.u32 	%rd18, %r1016, 4;
	add.s64 	%rd19, %rd1, %rd18;
	ld.local.u32 	%r190, [%rd19+4];
	shl.b32 	%r191, %r1016, 5;
	mov.b32 	%r1022, 0;
$L__BB0_43:
	.pragma "nounroll";
	shr.u32 	%r675, %r190, %r1022;
	and.b32  	%r676, %r675, 1;
	setp.eq.b32 	%p24, %r676, 1;
	not.pred 	%p25, %p24;
	add.s32 	%r677, %r191, %r1022;
	mul.lo.s32 	%r678, %r677, 5;
	mul.wide.u32 	%rd20, %r678, 4;
	add.s64 	%rd7, %rd5, %rd20;
	@%p25 bra 	$L__BB0_45;
	ld.global.u32 	%r679, [%rd7];
	xor.b32  	%r935, %r935, %r679;
	ld.global.u32 	%r680, [%rd7+4];
	xor.b32  	%r1026, %r1026, %r680;
	ld.global.u32 	%r681, [%rd7+8];
	xor.b32  	%r1025, %r1025, %r681;
	ld.global.u32 	%r682, [%rd7+12];
	xor.b32  	%r1024, %r1024, %r682;
	ld.global.u32 	%r683, [%rd7+16];
	xor.b32  	%r931, %r931, %r683;
$L__BB0_45:
	and.b32  	%r685, %r675, 2;
	setp.eq.s32 	%p26, %r685, 0;
	@%p26 bra 	$L__BB0_47;
	ld.global.u32 	%r686, [%rd7+20];
	xor.b32  	%r935, %r935, %r686;
	ld.global.u32 	%r687, [%rd7+24];
	xor.b32  	%r1026, %r1026, %r687;
	ld.global.u32 	%r688, [%rd7+28];
	xor.b32  	%r1025, %r1025, %r688;
	ld.global.u32 	%r689, [%rd7+32];
	xor.b32  	%r1024, %r1024, %r689;
	ld.global.u32 	%r690, [%rd7+36];
	xor.b32  	%r931, %r931, %r690;
$L__BB0_47:
	and.b32  	%r692, %r675, 4;
	setp.eq.s32 	%p27, %r692, 0;
	@%p27 bra 	$L__BB0_49;
	ld.global.u32 	%r693, [%rd7+40];
	xor.b32  	%r935, %r935, %r693;
	ld.global.u32 	%r694, [%rd7+44];
	xor.b32  	%r1026, %r1026, %r694;
	ld.global.u32 	%r695, [%rd7+48];
	xor.b32  	%r1025, %r1025, %r695;
	ld.global.u32 	%r696, [%rd7+52];
	xor.b32  	%r1024, %r1024, %r696;
	ld.global.u32 	%r697, [%rd7+56];
	xor.b32  	%r931, %r931, %r697;
$L__BB0_49:
	and.b32  	%r699, %r675, 8;
	setp.eq.s32 	%p28, %r699, 0;
	@%p28 bra 	$L__BB0_51;
	ld.global.u32 	%r700, [%rd7+60];
	xor.b32  	%r935, %r935, %r700;
	ld.global.u32 	%r701, [%rd7+64];
	xor.b32  	%r1026, %r1026, %r701;
	ld.global.u32 	%r702, [%rd7+68];
	xor.b32  	%r1025, %r1025, %r702;
	ld.global.u32 	%r703, [%rd7+72];
	xor.b32  	%r1024, %r1024, %r703;
	ld.global.u32 	%r704, [%rd7+76];
	xor.b32  	%r931, %r931, %r704;
$L__BB0_51:
	and.b32  	%r706, %r675, 16;
	setp.eq.s32 	%p29, %r706, 0;
	@%p29 bra 	$L__BB0_53;
	ld.global.u32 	%r707, [%rd7+80];
	xor.b32  	%r935, %r935, %r707;
	ld.global.u32 	%r708, [%rd7+84];
	xor.b32  	%r1026, %r1026, %r708;
	ld.global.u32 	%r709, [%rd7+88];
	xor.b32  	%r1025, %r1025, %r709;
	ld.global.u32 	%r710, [%rd7+92];
	xor.b32  	%r1024, %r1024, %r710;
	ld.global.u32 	%r711, [%rd7+96];
	xor.b32  	%r931, %r931, %r711;
$L__BB0_53:
	and.b32  	%r713, %r675, 32;
	setp.eq.s32 	%p30, %r713, 0;
	@%p30 bra 	$L__BB0_55;
	ld.global.u32 	%r714, [%rd7+100];
	xor.b32  	%r935, %r935, %r714;
	ld.global.u32 	%r715, [%rd7+104];
	xor.b32  	%r1026, %r1026, %r715;
	ld.global.u32 	%r716, [%rd7+108];
	xor.b32  	%r1025, %r1025, %r716;
	ld.global.u32 	%r717, [%rd7+112];
	xor.b32  	%r1024, %r1024, %r717;
	ld.global.u32 	%r718, [%rd7+116];
	xor.b32  	%r931, %r931, %r718;
$L__BB0_55:
	and.b32  	%r720, %r675, 64;
	setp.eq.s32 	%p31, %r720, 0;
	@%p31 bra 	$L__BB0_57;
	ld.global.u32 	%r721, [%rd7+120];
	xor.b32  	%r935, %r935, %r721;
	ld.global.u32 	%r722, [%rd7+124];
	xor.b32  	%r1026, %r1026, %r722;
	ld.global.u32 	%r723, [%rd7+128];
	xor.b32  	%r1025, %r1025, %r723;
	ld.global.u32 	%r724, [%rd7+132];
	xor.b32  	%r1024, %r1024, %r724;
	ld.global.u32 	%r725, [%rd7+136];
	xor.b32  	%r931, %r931, %r725;
$L__BB0_57:
	and.b32  	%r727, %r675, 128;
	setp.eq.s32 	%p32, %r727, 0;
	@%p32 bra 	$L__BB0_59;
	ld.global.u32 	%r728, [%rd7+140];
	xor.b32  	%r935, %r935, %r728;
	ld.global.u32 	%r729, [%rd7+144];
	xor.b32  	%r1026, %r1026, %r729;
	ld.global.u32 	%r730, [%rd7+148];
	xor.b32  	%r1025, %r1025, %r730;
	ld.global.u32 	%r731, [%rd7+152];
	xor.b32  	%r1024, %r1024, %r731;
	ld.global.u32 	%r732, [%rd7+156];
	xor.b32  	%r931, %r931, %r732;
$L__BB0_59:
	and.b32  	%r734, %r675, 256;
	setp.eq.s32 	%p33, %r734, 0;
	@%p33 bra 	$L__BB0_61;
	ld.global.u32 	%r735, [%rd7+160];
	xor.b32  	%r935, %r935, %r735;
	ld.global.u32 	%r736, [%rd7+164];
	xor.b32  	%r1026, %r1026, %r736;
	ld.global.u32 	%r737, [%rd7+168];
	xor.b32  	%r1025, %r1025, %r737;
	ld.global.u32 	%r738, [%rd7+172];
	xor.b32  	%r1024, %r1024, %r738;
	ld.global.u32 	%r739, [%rd7+176];
	xor.b32  	%r931, %r931, %r739;
$L__BB0_61:
	and.b32  	%r741, %r675, 512;
	setp.eq.s32 	%p34, %r741, 0;
	@%p34 bra 	$L__BB0_63;
	ld.global.u32 	%r742, [%rd7+180];
	xor.b32  	%r935, %r935, %r742;
	ld.global.u32 	%r743, [%rd7+184];
	xor.b32  	%r1026, %r1026, %r743;
	ld.global.u32 	%r744, [%rd7+188];
	xor.b32  	%r1025, %r1025, %r744;
	ld.global.u32 	%r745, [%rd7+192];
	xor.b32  	%r1024, %r1024, %r745;
	ld.global.u32 	%r746, [%rd7+196];
	xor.b32  	%r931, %r931, %r746;
$L__BB0_63:
	and.b32  	%r748, %r675, 1024;
	setp.eq.s32 	%p35, %r748, 0;
	@%p35 bra 	$L__BB0_65;
	ld.global.u32 	%r749, [%rd7+200];
	xor.b32  	%r935, %r935, %r749;
	ld.global.u32 	%r750, [%rd7+204];
	xor.b32  	%r1026, %r1026, %r750;
	ld.global.u32 	%r751, [%rd7+208];
	xor.b32  	%r1025, %r1025, %r751;
	ld.global.u32 	%r752, [%rd7+212];
	xor.b32  	%r1024, %r1024, %r752;
	ld.global.u32 	%r753, [%rd7+216];
	xor.b32  	%r931, %r931, %r753;
$L__BB0_65:
	and.b32  	%r755, %r675, 2048;
	setp.eq.s32 	%p36, %r755, 0;
	@%p36 bra 	$L__BB0_67;
	ld.global.u32 	%r756, [%rd7+220];
	xor.b32  	%r935, %r935, %r756;
	ld.global.u32 	%r757, [%rd7+224];
	xor.b32  	%r1026, %r1026, %r757;
	ld.global.u32 	%r758, [%rd7+228];
	xor.b32  	%r1025, %r1025, %r758;
	ld.global.u32 	%r759, [%rd7+232];
	xor.b32  	%r1024, %r1024, %r759;
	ld.global.u32 	%r760, [%rd7+236];
	xor.b32  	%r931, %r931, %r760;
$L__BB0_67:
	and.b32  	%r762, %r675, 4096;
	setp.eq.s32 	%p37, %r762, 0;
	@%p37 bra 	$L__BB0_69;
	ld.global.u32 	%r763, [%rd7+240];
	xor.b32  	%r935, %r935, %r763;
	ld.global.u32 	%r764, [%rd7+244];
	xor.b32  	%r1026, %r1026, %r764;
	ld.global.u32 	%r765, [%rd7+248];
	xor.b32  	%r1025, %r1025, %r765;
	ld.global.u32 	%r766, [%rd7+252];
	xor.b32  	%r1024, %r1024, %r766;
	ld.global.u32 	%r767, [%rd7+256];
	xor.b32  	%r931, %r931, %r767;
$L__BB0_69:
	and.b32  	%r769, %r675, 8192;
	setp.eq.s32 	%p38, %r769, 0;
	@%p38 bra 	$L__BB0_71;
	ld.global.u32 	%r770, [%rd7+260];
	xor.b32  	%r935, %r935, %r770;
	ld.global.u32 	%r771, [%rd7+264];
	xor.b32  	%r1026, %r1026, %r771;
	ld.global.u32 	%r772, [%rd7+268];
	xor.b32  	%r1025, %r1025, %r772;
	ld.global.u32 	%r773, [%rd7+272];
	xor.b32  	%r1024, %r1024, %r773;
	ld.global.u32 	%r774, [%rd7+276];
	xor.b32  	%r931, %r931, %r774;
$L__BB0_71:
	and.b32  	%r776, %r675, 16384;
	setp.eq.s32 	%p39, %r776, 0;
	@%p39 bra 	$L__BB0_73;
	ld.global.u32 	%r777, [%rd7+280];
	xor.b32  	%r935, %r935, %r777;
	ld.global.u32 	%r778, [%rd7+284];
	xor.b32  	%r1026, %r1026, %r778;
	ld.global.u32 	%r779, [%rd7+288];
	xor.b32  	%r1025, %r1025, %r779;
	ld.global.u32 	%r780, [%rd7+292];
	xor.b32  	%r1024, %r1024, %r780;
	ld.global.u32 	%r781, [%rd7+296];
	xor.b32  	%r931, %r931, %r781;
$L__BB0_73:
	and.b32  	%r783, %r675, 32768;
	setp.eq.s32 	%p40, %r783, 0;
	@%p40 bra 	$L__BB0_75;
	ld.global.u32 	%r784, [%rd7+300];
	xor.b32  	%r935, %r935, %r784;
	ld.global.u32 	%r785, [%rd7+304];
	xor.b32  	%r1026, %r1026, %r785;
	ld.global.u32 	%r786, [%rd7+308];
	xor.b32  	%r1025, %r1025, %r786;
	ld.global.u32 	%r787, [%rd7+312];
	xor.b32  	%r1024, %r1024, %r787;
	ld.global.u32 	%r788, [%rd7+316];
	xor.b32  	%r931, %r931, %r788;
$L__BB0_75:
	add.s32 	%r1022, %r1022, 16;
	setp.ne.s32 	%p41, %r1022, 32;
	@%p41 bra 	$L__BB0_43;
	mad.lo.s32 	%r789, %r1016, -31, %r191;
	add.s32 	%r1016, %r789, 1;
	setp.ne.s32 	%p42, %r1016, 5;
	@%p42 bra 	$L__BB0_42;
	st.local.u32 	[%rd1+4], %r935;
	st.local.v2.u32 	[%rd1+8], {%r1026, %r1025};
	st.local.v2.u32 	[%rd1+16], {%r1024, %r931};
	setp.ne.s64 	%p43, %rd4, 3;
	@%p43 bra 	$L__BB0_115;
	mov.b32 	%r931, 0;
	mov.u32 	%r1116, %r931;
	mov.u32 	%r1117, %r931;
	mov.u32 	%r1118, %r931;
	mov.u32 	%r935, %r931;
	mov.u32 	%r1108, %r931;
$L__BB0_79:
	mul.wide.u32 	%rd21, %r1108, 4;
	add.s64 	%rd22, %rd1, %rd21;
	ld.local.u32 	%r366, [%rd22+4];
	shl.b32 	%r367, %r1108, 5;
	mov.b32 	%r1114, 0;
$L__BB0_80:
	.pragma "nounroll";
	shr.u32 	%r792, %r366, %r1114;
	and.b32  	%r793, %r792, 1;
	setp.eq.b32 	%p44, %r793, 1;
	not.pred 	%p45, %p44;
	add.s32 	%r794, %r367, %r1114;
	mul.lo.s32 	%r795, %r794, 5;
	mul.wide.u32 	%rd23, %r795, 4;
	add.s64 	%rd8, %rd5, %rd23;
	@%p45 bra 	$L__BB0_82;
	ld.global.u32 	%r796, [%rd8];
	xor.b32  	%r935, %r935, %r796;
	ld.global.u32 	%r797, [%rd8+4];
	xor.b32  	%r1118, %r1118, %r797;
	ld.global.u32 	%r798, [%rd8+8];
	xor.b32  	%r1117, %r1117, %r798;
	ld.global.u32 	%r799, [%rd8+12];
	xor.b32  	%r1116, %r1116, %r799;
	ld.global.u32 	%r800, [%rd8+16];
	xor.b32  	%r931, %r931, %r800;
$L__BB0_82:
	and.b32  	%r802, %r792, 2;
	setp.eq.s32 	%p46, %r802, 0;
	@%p46 bra 	$L__BB0_84;
	ld.global.u32 	%r803, [%rd8+20];
	xor.b32  	%r935, %r935, %r803;
	ld.global.u32 	%r804, [%rd8+24];
	xor.b32  	%r1118, %r1118, %r804;
	ld.global.u32 	%r805, [%rd8+28];
	xor.b32  	%r1117, %r1117, %r805;
	ld.global.u32 	%r806, [%rd8+32];
	xor.b32  	%r1116, %r1116, %r806;
	ld.global.u32 	%r807, [%rd8+36];
	xor.b32  	%r931, %r931, %r807;
$L__BB0_84:
	and.b32  	%r809, %r792, 4;
	setp.eq.s32 	%p47, %r809, 0;
	@%p47 bra 	$L__BB0_86;
	ld.global.u32 	%r810, [%rd8+40];
	xor.b32  	%r935, %r935, %r810;
	ld.global.u32 	%r811, [%rd8+44];
	xor.b32  	%r1118, %r1118, %r811;
	ld.global.u32 	%r812, [%rd8+48];
	xor.b32  	%r1117, %r1117, %r812;
	ld.global.u32 	%r813, [%rd8+52];
	xor.b32  	%r1116, %r1116, %r813;
	ld.global.u32 	%r814, [%rd8+56];
	xor.b32  	%r931, %r931, %r814;
$L__BB0_86:
	and.b32  	%r816, %r792, 8;
	setp.eq.s32 	%p48, %r816, 0;
	@%p48 bra 	$L__BB0_88;
	ld.global.u32 	%r817, [%rd8+60];
	xor.b32  	%r935, %r935, %r817;
	ld.global.u32 	%r818, [%rd8+64];
	xor.b32  	%r1118, %r1118, %r818;
	ld.global.u32 	%r819, [%rd8+68];
	xor.b32  	%r1117, %r1117, %r819;
	ld.global.u32 	%r820, [%rd8+72];
	xor.b32  	%r1116, %r1116, %r820;
	ld.global.u32 	%r821, [%rd8+76];
	xor.b32  	%r931, %r931, %r821;
$L__BB0_88:
	and.b32  	%r823, %r792, 16;
	setp.eq.s32 	%p49, %r823, 0;
	@%p49 bra 	$L__BB0_90;
	ld.global.u32 	%r824, [%rd8+80];
	xor.b32  	%r935, %r935, %r824;
	ld.global.u32 	%r825, [%rd8+84];
	xor.b32  	%r1118, %r1118, %r825;
	ld.global.u32 	%r826, [%rd8+88];
	xor.b32  	%r1117, %r1117, %r826;
	ld.global.u32 	%r827, [%rd8+92];
	xor.b32  	%r1116, %r1116, %r827;
	ld.global.u32 	%r828, [%rd8+96];
	xor.b32  	%r931, %r931, %r828;
$L__BB0_90:
	and.b32  	%r830, %r792, 32;
	setp.eq.s32 	%p50, %r830, 0;
	@%p50 bra 	$L__BB0_92;
	ld.global.u32 	%r831, [%rd8+100];
	xor.b32  	%r935, %r935, %r831;
	ld.global.u32 	%r832, [%rd8+104];
	xor.b32  	%r1118, %r1118, %r832;
	ld.global.u32 	%r833, [%rd8+108];
	xor.b32  	%r1117, %r1117, %r833;
	ld.global.u32 	%r834, [%rd8+112];
	xor.b32  	%r1116, %r1116, %r834;
	ld.global.u32 	%r835, [%rd8+116];
	xor.b32  	%r931, %r931, %r835;
$L__BB0_92:
	and.b32  	%r837, %r792, 64;
	setp.eq.s32 	%p51, %r837, 0;
	@%p51 bra 	$L__BB0_94;
	ld.global.u32 	%r838, [%rd8+120];
	xor.b32  	%r935, %r935, %r838;
	ld.global.u32 	%r839, [%rd8+124];
	xor.b32  	%r1118, %r1118, %r839;
	ld.global.u32 	%r840, [%rd8+128];
	xor.b32  	%r1117, %r1117, %r840;
	ld.global.u32 	%r841, [%rd8+132];
	xor.b32  	%r1116, %r1116, %r841;
	ld.global.u32 	%r842, [%rd8+136];
	xor.b32  	%r931, %r931, %r842;
$L__BB0_94:
	and.b32  	%r844, %r792, 128;
	setp.eq.s32 	%p52, %r844, 0;
	@%p52 bra 	$L__BB0_96;
	ld.global.u32 	%r845, [%rd8+140];
	xor.b32  	%r935, %r935, %r845;
	ld.global.u32 	%r846, [%rd8+144];
	xor.b32  	%r1118, %r1118, %r846;
	ld.global.u32 	%r847, [%rd8+148];
	xor.b32  	%r1117, %r1117, %r847;
	ld.global.u32 	%r848, [%rd8+152];
	xor.b32  	%r1116, %r1116, %r848;
	ld.global.u32 	%r849, [%rd8+156];
	xor.b32  	%r931, %r931, %r849;
$L__BB0_96:
	and.b32  	%r851, %r792, 256;
	setp.eq.s32 	%p53, %r851, 0;
	@%p53 bra 	$L__BB0_98;
	ld.global.u32 	%r852, [%rd8+160];
	xor.b32  	%r935, %r935, %r852;
	ld.global.u32 	%r853, [%rd8+164];
	xor.b32  	%r1118, %r1118, %r853;
	ld.global.u32 	%r854, [%rd8+168];
	xor.b32  	%r1117, %r1117, %r854;
	ld.global.u32 	%r855, [%rd8+172];
	xor.b32  	%r1116, %r1116, %r855;
	ld.global.u32 	%r856, [%rd8+176];
	xor.b32  	%r931, %r931, %r856;
$L__BB0_98:
	and.b32  	%r858, %r792, 512;
	setp.eq.s32 	%p54, %r858, 0;
	@%p54 bra 	$L__BB0_100;
	ld.global.u32 	%r859, [%rd8+180];
	xor.b32  	%r935, %r935, %r859;
	ld.global.u32 	%r860, [%rd8+184];
	xor.b32  	%r1118, %r1118, %r860;
	ld.global.u32 	%r861, [%rd8+188];
	xor.b32  	%r1117, %r1117, %r861;
	ld.global.u32 	%r862, [%rd8+192];
	xor.b32  	%r1116, %r1116, %r862;
	ld.global.u32 	%r863, [%rd8+196];
	xor.b32  	%r931, %r931, %r863;
$L__BB0_100:
	and.b32  	%r865, %r792, 1024;
	setp.eq.s32 	%p55, %r865, 0;
	@%p55 bra 	$L__BB0_102;
	ld.global.u32 	%r866, [%rd8+200];
	xor.b32  	%r935, %r935, %r866;
	ld.global.u32 	%r867, [%rd8+204];
	xor.b32  	%r1118, %r1118, %r867;
	ld.global.u32 	%r868, [%rd8+208];
	xor.b32  	%r1117, %r1117, %r868;
	ld.global.u32 	%r869, [%rd8+212];
	xor.b32  	%r1116, %r1116, %r869;
	ld.global.u32 	%r870, [%rd8+216];
	xor.b32  	%r931, %r931, %r870;
$L__BB0_102:
	and.b32  	%r872, %r792, 2048;
	setp.eq.s32 	%p56, %r872, 0;
	@%p56 bra 	$L__BB0_104;
	ld.global.u32 	%r873, [%rd8+220];
	xor.b32  	%r935, %r935, %r873;
	ld.global.u32 	%r874, [%rd8+224];
	xor.b32  	%r1118, %r1118, %r874;
	ld.global.u32 	%r875, [%rd8+228];
	xor.b32  	%r1117, %r1117, %r875;
	ld.global.u32 	%r876, [%rd8+232];
	xor.b32  	%r1116, %r1116, %r876;
	ld.global.u32 	%r877, [%rd8+236];
	xor.b32  	%r931, %r931, %r877;
$L__BB0_104:
	and.b32  	%r879, %r792, 4096;
	setp.eq.s32 	%p57, %r879, 0;
	@%p57 bra 	$L__BB0_106;
	ld.global.u32 	%r880, [%rd8+240];
	xor.b32  	%r935, %r935, %r880;
	ld.global.u32 	%r881, [%rd8+244];
	xor.b32  	%r1118, %r1118, %r881;
	ld.global.u32 	%r882, [%rd8+248];
	xor.b32  	%r1117, %r1117, %r882;
	ld.global.u32 	%r883, [%rd8+252];
	xor.b32  	%r1116, %r1116, %r883;
	ld.global.u32 	%r884, [%rd8+256];
	xor.b32  	%r931, %r931, %r884;
$L__BB0_106:
	and.b32  	%r886, %r792, 8192;
	setp.eq.s32 	%p58, %r886, 0;
	@%p58 bra 	$L__BB0_108;
	ld.global.u32 	%r887, [%rd8+260];
	xor.b32  	%r935, %r935, %r887;
	ld.global.u32 	%r888, [%rd8+264];
	xor.b32  	%r1118, %r1118, %r888;
	ld.global.u32 	%r889, [%rd8+268];
	xor.b32  	%r1117, %r1117, %r889;
	ld.global.u32 	%r890, [%rd8+272];
	xor.b32  	%r1116, %r1116, %r890;
	ld.global.u32 	%r891, [%rd8+276];
	xor.b32  	%r931, %r931, %r891;
$L__BB0_108:
	and.b32  	%r893, %r792, 16384;
	setp.eq.s32 	%p59, %r893, 0;
	@%p59 bra 	$L__BB0_110;
	ld.global.u32 	%r894, [%rd8+280];
	xor.b32  	%r935, %r935, %r894;
	ld.global.u32 	%r895, [%rd8+284];
	xor.b32  	%r1118, %r1118, %r895;
	ld.global.u32 	%r896, [%rd8+288];
	xor.b32  	%r1117, %r1117, %r896;
	ld.global.u32 	%r897, [%rd8+292];
	xor.b32  	%r1116, %r1116, %r897;
	ld.global.u32 	%r898, [%rd8+296];
	xor.b32  	%r931, %r931, %r898;
$L__BB0_110:
	and.b32  	%r900, %r792, 32768;
	setp.eq.s32 	%p60, %r900, 0;
	@%p60 bra 	$L__BB0_112;
	ld.global.u32 	%r901, [%rd8+300];
	xor.b32  	%r935, %r935, %r901;
	ld.global.u32 	%r902, [%rd8+304];
	xor.b32  	%r1118, %r1118, %r902;
	ld.global.u32 	%r903, [%rd8+308];
	xor.b32  	%r1117, %r1117, %r903;
	ld.global.u32 	%r904, [%rd8+312];
	xor.b32  	%r1116, %r1116, %r904;
	ld.global.u32 	%r905, [%rd8+316];
	xor.b32  	%r931, %r931, %r905;
$L__BB0_112:
	add.s32 	%r1114, %r1114, 16;
	setp.ne.s32 	%p61, %r1114, 32;
	@%p61 bra 	$L__BB0_80;
	mad.lo.s32 	%r906, %r1108, -31, %r367;
	add.s32 	%r1108, %r906, 1;
	setp.ne.s32 	%p62, %r1108, 5;
	@%p62 bra 	$L__BB0_79;
	st.local.u32 	[%rd1+4], %r935;
	st.local.v2.u32 	[%rd1+8], {%r1118, %r1117};
	st.local.v2.u32 	[%rd1+16], {%r1116, %r931};
$L__BB0_115:
	shr.u64 	%rd27, %rd3, 2;
	add.s32 	%r918, %r918, 1;
	setp.gt.u64 	%p63, %rd3, 3;
	@%p63 bra 	$L__BB0_3;
$L__BB0_116:
	shr.u32 	%r907, %r935, 2;
	xor.b32  	%r908, %r907, %r935;
	shl.b32 	%r909, %r931, 4;
	shl.b32 	%r910, %r908, 1;
	xor.b32  	%r911, %r910, %r909;
	xor.b32  	%r912, %r911, %r908;
	xor.b32  	%r913, %r912, %r931;
	add.s32 	%r914, %r2, %r913;
	add.s32 	%r915, %r914, 362437;
	cvt.rn.f32.u32 	%f2, %r915;
	fma.rn.f32 	%f3, %f2, 0f2F800000, 0f2F000000;
	add.f32 	%f4, %f3, 0fBF000000;
	mul.f32 	%f5, %f1, %f4;
	cvta.to.global.u64 	%rd24, %rd10;
	shl.b64 	%rd25, %rd2, 2;
	add.s64 	%rd26, %rd24, %rd25;
	st.global.f32 	[%rd26], %f5;
$L__BB0_117:
	ret;

}
	// .globl	_Z8mlp_fullPKfS0_S0_PfS1_i
.visible .entry _Z8mlp_fullPKfS0_S0_PfS1_i(
	.param .u64 .ptr .align 1 _Z8mlp_fullPKfS0_S0_PfS1_i_param_0,
	.param .u64 .ptr .align 1 _Z8mlp_fullPKfS0_S0_PfS1_i_param_1,
	.param .u64 .ptr .align 1 _Z8mlp_fullPKfS0_S0_PfS1_i_param_2,
	.param .u64 .ptr .align 1 _Z8mlp_fullPKfS0_S0_PfS1_i_param_3,
	.param .u64 .ptr .align 1 _Z8mlp_fullPKfS0_S0_PfS1_i_param_4,
	.param .u32 _Z8mlp_fullPKfS0_S0_PfS1_i_param_5
)
{
	.reg .pred 	%p<8>;
	.reg .b32 	%r<32>;
	.reg .b32 	%f<125>;
	.reg .b64 	%rd<28>;

	ld.param.u64 	%rd10, [_Z8mlp_fullPKfS0_S0_PfS1_i_param_0];
	ld.param.u64 	%rd11, [_Z8mlp_fullPKfS0_S0_PfS1_i_param_1];
	ld.param.u64 	%rd12, [_Z8mlp_fullPKfS0_S0_PfS1_i_param_2];
	ld.param.u64 	%rd13, [_Z8mlp_fullPKfS0_S0_PfS1_i_param_3];
	ld.param.u64 	%rd14, [_Z8mlp_fullPKfS0_S0_PfS1_i_param_4];
	ld.param.u32 	%r14, [_Z8mlp_fullPKfS0_S0_PfS1_i_param_5];
	cvta.to.global.u64 	%rd1, %rd14;
	mov.u32 	%r15, %ctaid.x;
	mov.u32 	%r16, %ntid.x;
	mov.u32 	%r17, %tid.x;
	mad.lo.s32 	%r1, %r15, %r16, %r17;
	setp.ge.s32 	%p1, %r1, %r14;
	@%p1 bra 	$L__BB1_9;
	shl.b32 	%r2, %r1, 7;
	shl.b32 	%r3, %r1, 9;
	cvta.to.global.u64 	%rd2, %rd10;
	cvta.to.global.u64 	%rd3, %rd11;
	mov.b32 	%r27, 0;
$L__BB1_2:
	mov.f32 	%f123, 0f00000000;
	mov.b32 	%r28, 0;
$L__BB1_3:
	add.s32 	%r20, %r2, %r28;
	mul.wide.s32 	%rd15, %r20, 4;
	add.s64 	%rd16, %rd2, %rd15;
	ld.global.nc.f32 	%f6, [%rd16];
	shl.b32 	%r21, %r28, 9;
	add.s32 	%r22, %r21, %r27;
	mul.wide.u32 	%rd17, %r22, 4;
	add.s64 	%rd18, %rd3, %rd17;
	ld.global.nc.f32 	%f7, [%rd18];
	fma.rn.f32 	%f8, %f6, %f7, %f123;
	ld.global.nc.f32 	%f9, [%rd16+4];
	ld.global.nc.f32 	%f10, [%rd18+2048];
	fma.rn.f32 	%f11, %f9, %f10, %f8;
	ld.global.nc.f32 	%f12, [%rd16+8];
	ld.global.nc.f32 	%f13, [%rd18+4096];
	fma.rn.f32 	%f14, %f12, %f13, %f11;
	ld.global.nc.f32 	%f15, [%rd16+12];
	ld.global.nc.f32 	%f16, [%rd18+6144];
	fma.rn.f32 	%f17, %f15, %f16, %f14;
	ld.global.nc.f32 	%f18, [%rd16+16];
	ld.global.nc.f32 	%f19, [%rd18+8192];
	fma.rn.f32 	%f20, %f18, %f19, %f17;
	ld.global.nc.f32 	%f21, [%rd16+20];
	ld.global.nc.f32 	%f22, [%rd18+10240];
	fma.rn.f32 	%f23, %f21, %f22, %f20;
	ld.global.nc.f32 	%f24, [%rd16+24];
	ld.global.nc.f32 	%f25, [%rd18+12288];
	fma.rn.f32 	%f26, %f24, %f25, %f23;
	ld.global.nc.f32 	%f27, [%rd16+28];
	ld.global.nc.f32 	%f28, [%rd18+14336];
	fma.rn.f32 	%f29, %f27, %f28, %f26;
	ld.global.nc.f32 	%f30, [%rd16+32];
	ld.global.nc.f32 	%f31, [%rd18+16384];
	fma.rn.f32 	%f32, %f30, %f31, %f29;
	ld.global.nc.f32 	%f33, [%rd16+36];
	ld.global.nc.f32 	%f34, [%rd18+18432];
	fma.rn.f32 	%f35, %f33, %f34, %f32;
	ld.global.nc.f32 	%f36, [%rd16+40];
	ld.global.nc.f32 	%f37, [%rd18+20480];
	fma.rn.f32 	%f38, %f36, %f37, %f35;
	ld.global.nc.f32 	%f39, [%rd16+44];
	ld.global.nc.f32 	%f40, [%rd18+22528];
	fma.rn.f32 	%f41, %f39, %f40, %f38;
	ld.global.nc.f32 	%f42, [%rd16+48];
	ld.global.nc.f32 	%f43, [%rd18+24576];
	fma.rn.f32 	%f44, %f42, %f43, %f41;
	ld.global.nc.f32 	%f45, [%rd16+52];
	ld.global.nc.f32 	%f46, [%rd18+26624];
	fma.rn.f32 	%f47, %f45, %f46, %f44;
	ld.global.nc.f32 	%f48, [%rd16+56];
	ld.global.nc.f32 	%f49, [%rd18+28672];
	fma.rn.f32 	%f50, %f48, %f49, %f47;
	ld.global.nc.f32 	%f51, [%rd16+60];
	ld.global.nc.f32 	%f52, [%rd18+30720];
	fma.rn.f32 	%f123, %f51, %f52, %f50;
	add.s32 	%r28, %r28, 16;
	setp.ne.s32 	%p2, %r28, 128;
	@%p2 bra 	$L__BB1_3;
	mul.f32 	%f53, %f123, 0f3F000000;
	mul.f32 	%f54, %f123, 0f3D372713;
	mul.f32 	%f55, %f123, %f54;
	fma.rn.f32 	%f56, %f123, %f55, %f123;
	mul.f32 	%f57, %f56, 0f3F4C422A;
	abs.f32 	%f58, %f57;
	mul.f32 	%f59, %f58, 0f4038AA3B;
	ex2.approx.ftz.f32 	%f60, %f59;
	add.f32 	%f61, %f60, 0f3F800000;
	rcp.approx.ftz.f32 	%f62, %f61;
	fma.rn.f32 	%f63, %f62, 0fC0000000, 0f3F800000;
	setp.ge.f32 	%p3, %f58, 0f41102CB4;
	selp.f32 	%f64, 0f3F800000, %f63, %p3;
	copysign.f32 	%f65, %f57, %f64;
	mul.f32 	%f66, %f57, %f57;
	fma.rn.f32 	%f67, %f66, 0f3C80F082, 0fBD563CAE;
	fma.rn.f32 	%f68, %f67, %f66, 0f3E085941;
	fma.rn.f32 	%f69, %f68, %f66, 0fBEAAA9ED;
	fma.rn.f32 	%f70, %f69, %f66, 0f00000000;
	fma.rn.f32 	%f71, %f70, %f57, %f57;
	setp.ge.f32 	%p4, %f58, 0f3F19999A;
	selp.f32 	%f72, %f65, %f71, %p4;
	add.f32 	%f73, %f72, 0f3F800000;
	mul.f32 	%f74, %f53, %f73;
	add.s32 	%r23, %r3, %r27;
	mul.wide.s32 	%rd19, %r23, 4;
	add.s64 	%rd20, %rd1, %rd19;
	st.global.f32 	[%rd20], %f74;
	add.s32 	%r27, %r27, 1;
	setp.ne.s32 	%p5, %r27, 512;
	@%p5 bra 	$L__BB1_2;
	add.s64 	%rd4, %rd1, 32;
	cvta.to.global.u64 	%rd21, %rd12;
	add.s64 	%rd5, %rd21, 4096;
	cvta.to.global.u64 	%rd6, %rd13;
	mov.b32 	%r29, 0;
$L__BB1_6:
	mul.wide.u32 	%rd22, %r29, 4;
	add.s64 	%rd27, %rd5, %rd22;
	mov.f32 	%f124, 0f00000000;
	mov.b32 	%r31, 0;
	mov.u32 	%r30, %r3;
$L__BB1_7:
	mul.wide.s32 	%rd23, %r30, 4;
	add.s64 	%rd24, %rd4, %rd23;
	ld.global.f32 	%f76, [%rd24+-32];
	ld.global.nc.f32 	%f77, [%rd27+-4096];
	fma.rn.f32 	%f78, %f76, %f77, %f124;
	ld.global.f32 	%f79, [%rd24+-28];
	ld.global.nc.f32 	%f80, [%rd27+-3584];
	fma.rn.f32 	%f81, %f79, %f80, %f78;
	ld.global.f32 	%f82, [%rd24+-24];
	ld.global.nc.f32 	%f83, [%rd27+-3072];
	fma.rn.f32 	%f84, %f82, %f83, %f81;
	ld.global.f32 	%f85, [%rd24+-20];
	ld.global.nc.f32 	%f86, [%rd27+-2560];
	fma.rn.f32 	%f87, %f85, %f86, %f84;
	ld.global.f32 	%f88, [%rd24+-16];
	ld.global.nc.f32 	%f89, [%rd27+-2048];
	fma.rn.f32 	%f90, %f88, %f89, %f87;
	ld.global.f32 	%f91, [%rd24+-12];
	ld.global.nc.f32 	%f92, [%rd27+-1536];
	fma.rn.f32 	%f93, %f91, %f92, %f90;
	ld.global.f32 	%f94, [%rd24+-8];
	ld.global.nc.f32 	%f95, [%rd27+-1024];
	fma.rn.f32 	%f96, %f94, %f95, %f93;
	ld.global.f32 	%f97, [%rd24+-4];
	ld.global.nc.f32 	%f98, [%rd27+-512];
	fma.rn.f32 	%f99, %f97, %f98, %f96;
	ld.global.f32 	%f100, [%rd24];
	ld.global.nc.f32 	%f101, [%rd27];
	fma.rn.f32 	%f102, %f100, %f101, %f99;
	ld.global.f32 	%f103, [%rd24+4];
	ld.global.nc.f32 	%f104, [%rd27+512];
	fma.rn.f32 	%f105, %f103, %f104, %f102;
	ld.global.f32 	%f106, [%rd24+8];
	ld.global.nc.f32 	%f107, [%rd27+1024];
	fma.rn.f32 	%f108, %f106, %f107, %f105;
	ld.global.f32 	%f109, [%rd24+12];
	ld.global.nc.f32 	%f110, [%rd27+1536];
	fma.rn.f32 	%f111, %f109, %f110, %f108;
	ld.global.f32 	%f112, [%rd24+16];
	ld.global.nc.f32 	%f113, [%rd27+2048];
	fma.rn.f32 	%f114, %f112, %f113, %f111;
	ld.global.f32 	%f115, [%rd24+20];
	ld.global.nc.f32 	%f116, [%rd27+2560];
	fma.rn.f32 	%f117, %f115, %f116, %f114;
	ld.global.f32 	%f118, [%rd24+24];
	ld.global.nc.f32 	%f119, [%rd27+3072];
	fma.rn.f32 	%f120, %f118, %f119, %f117;
	ld.global.f32 	%f121, [%rd24+28];
	ld.global.nc.f32 	%f122, [%rd27+3584];
	fma.rn.f32 	%f124, %f121, %f122, %f120;
	add.s32 	%r31, %r31, 16;
	add.s32 	%r30, %r30, 16;
	add.s64 	%rd27, %rd27, 8192;
	setp.ne.s32 	%p6, %r31, 512;
	@%p6 bra 	$L__BB1_7;
	add.s32 	%r26, %r2, %r29;
	mul.wide.s32 	%rd25, %r26, 4;
	add.s64 	%rd26, %rd6, %rd25;
	st.global.f32 	[%rd26], %f124;
	add.s32 	%r29, %r29, 1;
	setp.ne.s32 	%p7, %r29, 128;
	@%p7 bra 	$L__BB1_6;
$L__BB1_9:
	ret;

}
	// .globl	_Z11mlp_lowrankPKfS0_S0_S0_S0_Pfii
.visible .entry _Z11mlp_lowrankPKfS0_S0_S0_S0_Pfii(
	.param .u64 .ptr .align 1 _Z11mlp_lowrankPKfS0_S0_S0_S0_Pfii_param_0,
	.param .u64 .ptr .align 1 _Z11mlp_lowrankPKfS0_S0_S0_S0_Pfii_param_1,
	.param .u64 .ptr .align 1 _Z11mlp_lowrankPKfS0_S0_S0_S0_Pfii_param_2,
	.param .u64 .ptr .align 1 _Z11mlp_lowrankPKfS0_S0_S0_S0_Pfii_param_3,
	.param .u64 .ptr .align 1 _Z11mlp_lowrankPKfS0_S0_S0_S0_Pfii_param_4,
	.param .u64 .ptr .align 1 _Z11mlp_lowrankPKfS0_S0_S0_S0_Pfii_param_5,
	.param .u32 _Z11mlp_lowrankPKfS0_S0_S0_S0_Pfii_param_6,
	.param .u32 _Z11mlp_lowrankPKfS0_S0_S0_S0_Pfii_param_7
)
{
	.local .align 16 .b8 	__local_depot2[2560];
	.reg .b64 	%SP;
	.reg .b64 	%SPL;
	.reg .pred 	%p<31>;
	.reg .b32 	%r<308>;
	.reg .b32 	%f<687>;
	.reg .b64 	%rd<464>;

	mov.u64 	%SPL, __local_depot2;
	ld.param.u32 	%r55, [_Z11mlp_lowrankPKfS0_S0_S0_S0_Pfii_param_6];
	add.u64 	%rd1, %SPL, 2048;
	add.u64 	%rd2, %SPL, 0;
	mov.u32 	%r56, %ctaid.x;
	mov.u32 	%r57, %ntid.x;
	mov.u32 	%r58, %tid.x;
	mad.lo.s32 	%r59, %r56, %r57, %r58;
	setp.ge.s32 	%p1, %r59, %r55;
	@%p1 bra 	$L__BB2_43;
	ld.param.u32 	%r284, [_Z11mlp_lowrankPKfS0_S0_S0_S0_Pfii_param_7];
	setp.gt.s32 	%p2, %r284, 0;
	@%p2 bra 	$L__BB2_39;
	add.s64 	%rd462, %rd2, 64;
	mov.b32 	%r298, 0;
$L__BB2_3:
	mov.f32 	%f159, 0f00000000;
	st.local.v4.f32 	[%rd462+-64], {%f159, %f159, %f159, %f159};
	st.local.v4.f32 	[%rd462+-48], {%f159, %f159, %f159, %f159};
	st.local.v4.f32 	[%rd462+-32], {%f159, %f159, %f159, %f159};
	st.local.v4.f32 	[%rd462+-16], {%f159, %f159, %f159, %f159};
	st.local.v4.f32 	[%rd462], {%f159, %f159, %f159, %f159};
	st.local.v4.f32 	[%rd462+16], {%f159, %f159, %f159, %f159};
	st.local.v4.f32 	[%rd462+32], {%f159, %f159, %f159, %f159};
	st.local.v4.f32 	[%rd462+48], {%f159, %f159, %f159, %f159};
	add.s32 	%r298, %r298, 32;
	add.s64 	%rd462, %rd462, 128;
	setp.ne.s32 	%p3, %r298, 512;
	@%p3 bra 	$L__BB2_3;
$L__BB2_4:
	ld.param.u32 	%r287, [_Z11mlp_lowrankPKfS0_S0_S0_S0_Pfii_param_7];
	ld.param.u64 	%rd460, [_Z11mlp_lowrankPKfS0_S0_S0_S0_Pfii_param_5];
	mov.u32 	%r226, %ctaid.x;
	mov.u32 	%r227, %ntid.x;
	mov.u32 	%r228, %tid.x;
	mad.lo.s32 	%r229, %r226, %r227, %r228;
	shl.b32 	%r26, %r229, 7;
	cvta.to.global.u64 	%rd11, %rd460;
	setp.lt.s32 	%p17, %r287, 1;
	@%p17 bra 	$L__BB2_41;
	ld.param.u64 	%rd458, [_Z11mlp_lowrankPKfS0_S0_S0_S0_Pfii_param_3];
	cvta.to.global.u64 	%rd12, %rd458;
	mov.b32 	%r305, 0;
$L__BB2_6:
	mov.b32 	%r306, 0;
	mov.f32 	%f686, 0f00000000;
$L__BB2_7:
	ld.param.u32 	%r288, [_Z11mlp_lowrankPKfS0_S0_S0_S0_Pfii_param_7];
	mul.wide.u32 	%rd354, %r306, 4;
	add.s64 	%rd355, %rd2, %rd354;
	ld.local.v4.f32 	{%f531, %f532, %f533, %f534}, [%rd355];
	mad.lo.s32 	%r235, %r306, %r288, %r305;
	mul.wide.u32 	%rd356, %r235, 4;
	add.s64 	%rd357, %rd12, %rd356;
	ld.global.nc.f32 	%f535, [%rd357];
	fma.rn.f32 	%f536, %f531, %f535, %f686;
	add.s32 	%r236, %r235, %r288;
	mul.wide.u32 	%rd358, %r236, 4;
	add.s64 	%rd359, %rd12, %rd358;
	ld.global.nc.f32 	%f537, [%rd359];
	fma.rn.f32 	%f538, %f532, %f537, %f536;
	add.s32 	%r237, %r236, %r288;
	mul.wide.u32 	%rd360, %r237, 4;
	add.s64 	%rd361, %rd12, %rd360;
	ld.global.nc.f32 	%f539, [%rd361];
	fma.rn.f32 	%f540, %f533, %f539, %f538;
	add.s32 	%r238, %r237, %r288;
	mul.wide.u32 	%rd362, %r238, 4;
	add.s64 	%rd363, %rd12, %rd362;
	ld.global.nc.f32 	%f541, [%rd363];
	fma.rn.f32 	%f542, %f534, %f541, %f540;
	ld.local.v4.f32 	{%f543, %f544, %f545, %f546}, [%rd355+16];
	add.s32 	%r239, %r238, %r288;
	mul.wide.u32 	%rd364, %r239, 4;
	add.s64 	%rd365, %rd12, %rd364;
	ld.global.nc.f32 	%f547, [%rd365];
	fma.rn.f32 	%f548, %f543, %f547, %f542;
	add.s32 	%r240, %r239, %r288;
	mul.wide.u32 	%rd366, %r240, 4;
	add.s64 	%rd367, %rd12, %rd366;
	ld.global.nc.f32 	%f549, [%rd367];
	fma.rn.f32 	%f550, %f544, %f549, %f548;
	add.s32 	%r241, %r240, %r288;
	mul.wide.u32 	%rd368, %r241, 4;
	add.s64 	%rd369, %rd12, %rd368;
	ld.global.nc.f32 	%f551, [%rd369];
	fma.rn.f32 	%f552, %f545, %f551, %f550;
	add.s32 	%r242, %r241, %r288;
	mul.wide.u32 	%rd370, %r242, 4;
	add.s64 	%rd371, %rd12, %rd370;
	ld.global.nc.f32 	%f553, [%rd371];
	fma.rn.f32 	%f554, %f546, %f553, %f552;
	ld.local.v4.f32 	{%f555, %f556, %f557, %f558}, [%rd355+32];
	add.s32 	%r243, %r242, %r288;
	mul.wide.u32 	%rd372, %r243, 4;
	add.s64 	%rd373, %rd12, %rd372;
	ld.global.nc.f32 	%f559, [%rd373];
	fma.rn.f32 	%f560, %f555, %f559, %f554;
	add.s32 	%r244, %r243, %r288;
	mul.wide.u32 	%rd374, %r244, 4;
	add.s64 	%rd375, %rd12, %rd374;
	ld.global.nc.f32 	%f561, [%rd375];
	fma.rn.f32 	%f562, %f556, %f561, %f560;
	add.s32 	%r245, %r244, %r288;
	mul.wide.u32 	%rd376, %r245, 4;
	add.s64 	%rd377, %rd12, %rd376;
	ld.global.nc.f32 	%f563, [%rd377];
	fma.rn.f32 	%f564, %f557, %f563, %f562;
	add.s32 	%r246, %r245, %r288;
	mul.wide.u32 	%rd378, %r246, 4;
	add.s64 	%rd379, %rd12, %rd378;
	ld.global.nc.f32 	%f565, [%rd379];
	fma.rn.f32 	%f566, %f558, %f565, %f564;
	ld.local.v4.f32 	{%f567, %f568, %f569, %f570}, [%rd355+48];
	add.s32 	%r247, %r246, %r288;
	mul.wide.u32 	%rd380, %r247, 4;
	add.s64 	%rd381, %rd12, %rd380;
	ld.global.nc.f32 	%f571, [%rd381];
	fma.rn.f32 	%f572, %f567, %f571, %f566;
	add.s32 	%r248, %r247, %r288;
	mul.wide.u32 	%rd382, %r248, 4;
	add.s64 	%rd383, %rd12, %rd382;
	ld.global.nc.f32 	%f573, [%rd383];
	fma.rn.f32 	%f574, %f568, %f573, %f572;
	add.s32 	%r249, %r248, %r288;
	mul.wide.u32 	%rd384, %r249, 4;
	add.s64 	%rd385, %rd12, %rd384;
	ld.global.nc.f32 	%f575, [%rd385];
	fma.rn.f32 	%f576, %f569, %f575, %f574;
	add.s32 	%r250, %r249, %r288;
	mul.wide.u32 	%rd386, %r250, 4;
	add.s64 	%rd387, %rd12, %rd386;
	ld.global.nc.f32 	%f577, [%rd387];
	fma.rn.f32 	%f686, %f570, %f577, %f576;
	add.s32 	%r306, %r306, 16;
	setp.ne.s32 	%p19, %r306, 512;
	@%p19 bra 	$L__BB2_7;
	ld.param.u32 	%r289, [_Z11mlp_lowrankPKfS0_S0_S0_S0_Pfii_param_7];
	mul.wide.u32 	%rd388, %r305, 4;
	add.s64 	%rd389, %rd1, %rd388;
	st.local.f32 	[%rd389], %f686;
	add.s32 	%r305, %r305, 1;
	setp.eq.s32 	%p20, %r305, %r289;
	@%p20 bra 	$L__BB2_9;
	bra.uni 	$L__BB2_6;
$L__BB2_9:
	ld.param.u32 	%r290, [_Z11mlp_lowrankPKfS0_S0_S0_S0_Pfii_param_7];
	add.s32 	%r27, %r290, -1;
	and.b32  	%r28, %r290, 15;
	add.s32 	%r29, %r28, -1;
	and.b32  	%r30, %r290, 7;
	add.s32 	%r31, %r30, -1;
	and.b32  	%r32, %r290, 2147483632;
	and.b32  	%r33, %r290, 3;
	neg.s32 	%r34, %r32;
	add.s64 	%rd13, %rd1, 32;
	mov.b32 	%r299, 0;
$L__BB2_10:
	ld.param.u64 	%rd459, [_Z11mlp_lowrankPKfS0_S0_S0_S0_Pfii_param_4];
	cvta.to.global.u64 	%rd14, %rd459;
	setp.lt.u32 	%p21, %r27, 15;
	mov.f32 	%f685, 0f00000000;
	mov.b32 	%r303, 0;
	@%p21 bra 	$L__BB2_13;
	add.s32 	%r300, %r299, 1024;
	mov.f32 	%f685, 0f00000000;
	mov.u64 	%rd463, %rd13;
	mov.u32 	%r301, %r34;
$L__BB2_12:
	.pragma "nounroll";
	ld.local.v4.f32 	{%f581, %f582, %f583, %f584}, [%rd463+-32];
	add.s32 	%r253, %r300, -1024;
	mul.wide.u32 	%rd390, %r253, 4;
	add.s64 	%rd391, %rd14, %rd390;
	ld.global.nc.f32 	%f585, [%rd391];
	fma.rn.f32 	%f586, %f581, %f585, %f685;
	ld.global.nc.f32 	%f587, [%rd391+512];
	fma.rn.f32 	%f588, %f582, %f587, %f586;
	ld.global.nc.f32 	%f589, [%rd391+1024];
	fma.rn.f32 	%f590, %f583, %f589, %f588;
	add.s32 	%r254, %r300, -640;
	mul.wide.u32 	%rd392, %r254, 4;
	add.s64 	%rd393, %rd14, %rd392;
	ld.global.nc.f32 	%f591, [%rd393];
	fma.rn.f32 	%f592, %f584, %f591, %f590;
	ld.local.v4.f32 	{%f593, %f594, %f595, %f596}, [%rd463+-16];
	add.s32 	%r255, %r300, -512;
	mul.wide.u32 	%rd394, %r255, 4;
	add.s64 	%rd395, %rd14, %rd394;
	ld.global.nc.f32 	%f597, [%rd395];
	fma.rn.f32 	%f598, %f593, %f597, %f592;
	add.s32 	%r256, %r300, -384;
	mul.wide.u32 	%rd396, %r256, 4;
	add.s64 	%rd397, %rd14, %rd396;
	ld.global.nc.f32 	%f599, [%rd397];
	fma.rn.f32 	%f600, %f594, %f599, %f598;
	add.s32 	%r257, %r300, -256;
	mul.wide.u32 	%rd398, %r257, 4;
	add.s64 	%rd399, %rd14, %rd398;
	ld.global.nc.f32 	%f601, [%rd399];
	fma.rn.f32 	%f602, %f595, %f601, %f600;
	add.s32 	%r258, %r300, -128;
	mul.wide.u32 	%rd400, %r258, 4;
	add.s64 	%rd401, %rd14, %rd400;
	ld.global.nc.f32 	%f603, [%rd401];
	fma.rn.f32 	%f604, %f596, %f603, %f602;
	ld.local.v4.f32 	{%f605, %f606, %f607, %f608}, [%rd463];
	add.s32 	%r259, %r300, 896;
	mul.wide.u32 	%rd402, %r300, 4;
	add.s64 	%rd403, %rd14, %rd402;
	ld.global.nc.f32 	%f609, [%rd403];
	fma.rn.f32 	%f610, %f605, %f609, %f604;
	add.s32 	%r260, %r300, 128;
	mul.wide.u32 	%rd404, %r260, 4;
	add.s64 	%rd405, %rd14, %rd404;
	ld.global.nc.f32 	%f611, [%rd405];
	fma.rn.f32 	%f612, %f606, %f611, %f610;
	add.s32 	%r261, %r300, 256;
	mul.wide.u32 	%rd406, %r261, 4;
	add.s64 	%rd407, %rd14, %rd406;
	ld.global.nc.f32 	%f613, [%rd407];
	fma.rn.f32 	%f614, %f607, %f613, %f612;
	add.s32 	%r262, %r300, 384;
	mul.wide.u32 	%rd408, %r262, 4;
	add.s64 	%rd409, %rd14, %rd408;
	ld.global.nc.f32 	%f615, [%rd409];
	fma.rn.f32 	%f616, %f608, %f615, %f614;
	ld.local.v4.f32 	{%f617, %f618, %f619, %f620}, [%rd463+16];
	add.s32 	%r263, %r300, 512;
	mul.wide.u32 	%rd410, %r263, 4;
	add.s64 	%rd411, %rd14, %rd410;
	ld.global.nc.f32 	%f621, [%rd411];
	fma.rn.f32 	%f622, %f617, %f621, %f616;
	add.s32 	%r264, %r300, 640;
	mul.wide.u32 	%rd412, %r264, 4;
	add.s64 	%rd413, %rd14, %rd412;
	ld.global.nc.f32 	%f623, [%rd413];
	fma.rn.f32 	%f624, %f618, %f623, %f622;
	add.s32 	%r265, %r300, 768;
	mul.wide.u32 	%rd414, %r265, 4;
	add.s64 	%rd415, %rd14, %rd414;
	ld.global.nc.f32 	%f625, [%rd415];
	fma.rn.f32 	%f626, %f619, %f625, %f624;
	mul.wide.u32 	%rd416, %r259, 4;
	add.s64 	%rd417, %rd14, %rd416;
	ld.global.nc.f32 	%f627, [%rd417];
	fma.rn.f32 	%f685, %f620, %f627, %f626;
	add.s32 	%r301, %r301, 16;
	add.s32 	%r300, %r300, 2048;
	add.s64 	%rd463, %rd463, 64;
	setp.ne.s32 	%p22, %r301, 0;
	mov.u32 	%r303, %r32;
	@%p22 bra 	$L__BB2_12;
$L__BB2_13:
	setp.eq.s32 	%p23, %r28, 0;
	@%p23 bra 	$L__BB2_23;
	setp.lt.u32 	%p24, %r29, 7;
	@%p24 bra 	$L__BB2_16;
	mul.wide.u32 	%rd418, %r303, 4;
	add.s64 	%rd419, %rd1, %rd418;
	ld.local.f32 	%f629, [%rd419];
	shl.b32 	%r266, %r303, 7;
	add.s32 	%r267, %r266, %r299;
	mul.wide.u32 	%rd420, %r267, 4;
	add.s64 	%rd421, %rd14, %rd420;
	ld.global.nc.f32 	%f630, [%rd421];
	fma.rn.f32 	%f631, %f629, %f630, %f685;
	ld.local.f32 	%f632, [%rd419+4];
	add.s32 	%r268, %r267, 128;
	mul.wide.u32 	%rd422, %r268, 4;
	add.s64 	%rd423, %rd14, %rd422;
	ld.global.nc.f32 	%f633, [%rd423];
	fma.rn.f32 	%f634, %f632, %f633, %f631;
	ld.local.f32 	%f635, [%rd419+8];
	add.s32 	%r269, %r267, 256;
	mul.wide.u32 	%rd424, %r269, 4;
	add.s64 	%rd425, %rd14, %rd424;
	ld.global.nc.f32 	%f636, [%rd425];
	fma.rn.f32 	%f637, %f635, %f636, %f634;
	ld.local.f32 	%f638, [%rd419+12];
	add.s32 	%r270, %r267, 384;
	mul.wide.u32 	%rd426, %r270, 4;
	add.s64 	%rd427, %rd14, %rd426;
	ld.global.nc.f32 	%f639, [%rd427];
	fma.rn.f32 	%f640, %f638, %f639, %f637;
	ld.local.f32 	%f641, [%rd419+16];
	add.s32 	%r271, %r267, 512;
	mul.wide.u32 	%rd428, %r271, 4;
	add.s64 	%rd429, %rd14, %rd428;
	ld.global.nc.f32 	%f642, [%rd429];
	fma.rn.f32 	%f643, %f641, %f642, %f640;
	ld.local.f32 	%f644, [%rd419+20];
	add.s32 	%r272, %r267, 640;
	mul.wide.u32 	%rd430, %r272, 4;
	add.s64 	%rd431, %rd14, %rd430;
	ld.global.nc.f32 	%f645, [%rd431];
	fma.rn.f32 	%f646, %f644, %f645, %f643;
	ld.local.f32 	%f647, [%rd419+24];
	add.s32 	%r273, %r267, 768;
	mul.wide.u32 	%rd432, %r273, 4;
	add.s64 	%rd433, %rd14, %rd432;
	ld.global.nc.f32 	%f648, [%rd433];
	fma.rn.f32 	%f649, %f647, %f648, %f646;
	ld.local.f32 	%f650, [%rd419+28];
	add.s32 	%r274, %r267, 896;
	mul.wide.u32 	%rd434, %r274, 4;
	add.s64 	%rd435, %rd14, %rd434;
	ld.global.nc.f32 	%f651, [%rd435];
	fma.rn.f32 	%f685, %f650, %f651, %f649;
	add.s32 	%r303, %r303, 8;
$L__BB2_16:
	setp.eq.s32 	%p25, %r30, 0;
	@%p25 bra 	$L__BB2_23;
	setp.lt.u32 	%p26, %r31, 3;
	@%p26 bra 	$L__BB2_19;
	mul.wide.u32 	%rd436, %r303, 4;
	add.s64 	%rd437, %rd1, %rd436;
	ld.local.f32 	%f653, [%rd437];
	shl.b32 	%r275, %r303, 7;
	add.s32 	%r276, %r275, %r299;
	mul.wide.u32 	%rd438, %r276, 4;
	add.s64 	%rd439, %rd14, %rd438;
	ld.global.nc.f32 	%f654, [%rd439];
	fma.rn.f32 	%f655, %f653, %f654, %f685;
	ld.local.f32 	%f656, [%rd437+4];
	add.s32 	%r277, %r276, 128;
	mul.wide.u32 	%rd440, %r277, 4;
	add.s64 	%rd441, %rd14, %rd440;
	ld.global.nc.f32 	%f657, [%rd441];
	fma.rn.f32 	%f658, %f656, %f657, %f655;
	ld.local.f32 	%f659, [%rd437+8];
	add.s32 	%r278, %r276, 256;
	mul.wide.u32 	%rd442, %r278, 4;
	add.s64 	%rd443, %rd14, %rd442;
	ld.global.nc.f32 	%f660, [%rd443];
	fma.rn.f32 	%f661, %f659, %f660, %f658;
	ld.local.f32 	%f662, [%rd437+12];
	add.s32 	%r279, %r276, 384;
	mul.wide.u32 	%rd444, %r279, 4;
	add.s64 	%rd445, %rd14, %rd444;
	ld.global.nc.f32 	%f663, [%rd445];
	fma.rn.f32 	%f685, %f662, %f663, %f661;
	add.s32 	%r303, %r303, 4;
$L__BB2_19:
	setp.eq.s32 	%p27, %r33, 0;
	@%p27 bra 	$L__BB2_23;
	setp.eq.s32 	%p28, %r33, 1;
	mul.wide.u32 	%rd446, %r303, 4;
	add.s64 	%rd17, %rd1, %rd446;
	ld.local.f32 	%f664, [%rd17];
	shl.b32 	%r280, %r303, 7;
	add.s32 	%r46, %r280, %r299;
	mul.wide.u32 	%rd447, %r46, 4;
	add.s64 	%rd448, %rd14, %rd447;
	ld.global.nc.f32 	%f665, [%rd448];
	fma.rn.f32 	%f685, %f664, %f665, %f685;
	@%p28 bra 	$L__BB2_23;
	setp.eq.s32 	%p29, %r33, 2;
	ld.local.f32 	%f666, [%rd17+4];
	add.s32 	%r281, %r46, 128;
	mul.wide.u32 	%rd449, %r281, 4;
	add.s64 	%rd450, %rd14, %rd449;
	ld.global.nc.f32 	%f667, [%rd450];
	fma.rn.f32 	%f685, %f666, %f667, %f685;
	@%p29 bra 	$L__BB2_23;
	ld.local.f32 	%f668, [%rd17+8];
	add.s32 	%r282, %r46, 256;
	mul.wide.u32 	%rd451, %r282, 4;
	add.s64 	%rd452, %rd14, %rd451;
	ld.global.nc.f32 	%f669, [%rd452];
	fma.rn.f32 	%f685, %f668, %f669, %f685;
$L__BB2_23:
	add.s32 	%r283, %r26, %r299;
	mul.wide.s32 	%rd453, %r283, 4;
	add.s64 	%rd454, %rd11, %rd453;
	st.global.f32 	[%rd454], %f685;
	add.s32 	%r299, %r299, 1;
	setp.eq.s32 	%p30, %r299, 128;
	@%p30 bra 	$L__BB2_43;
	bra.uni 	$L__BB2_10;
$L__BB2_24:
	ld.param.u32 	%r286, [_Z11mlp_lowrankPKfS0_S0_S0_S0_Pfii_param_7];
	add.s32 	%r1, %r286, -1;
	and.b32  	%r2, %r286, 15;
	add.s32 	%r3, %r2, -1;
	and.b32  	%r4, %r286, 7;
	add.s32 	%r5, %r4, -1;
	and.b32  	%r6, %r286, 2147483632;
	and.b32  	%r7, %r286, 3;
	neg.s32 	%r8, %r6;
	add.s64 	%rd4, %rd1, 32;
	mov.b32 	%r291, 0;
$L__BB2_25:
	ld.param.u64 	%rd457, [_Z11mlp_lowrankPKfS0_S0_S0_S0_Pfii_param_2];
	cvta.to.global.u64 	%rd5, %rd457;
	setp.lt.u32 	%p5, %r1, 15;
	mov.f32 	%f677, 0f00000000;
	mov.b32 	%r295, 0;
	@%p5 bra 	$L__BB2_28;
	add.s32 	%r292, %r291, 4096;
	mov.f32 	%f677, 0f00000000;
	mov.u64 	%rd461, %rd4;
	mov.u32 	%r293, %r8;
$L__BB2_27:
	.pragma "nounroll";
	ld.local.v4.f32 	{%f419, %f420, %f421, %f422}, [%rd461+-32];
	add.s32 	%r196, %r292, -4096;
	mul.wide.u32 	%rd287, %r196, 4;
	add.s64 	%rd288, %rd5, %rd287;
	ld.global.nc.f32 	%f423, [%rd288];
	fma.rn.f32 	%f424, %f419, %f423, %f677;
	ld.global.nc.f32 	%f425, [%rd288+2048];
	fma.rn.f32 	%f426, %f420, %f425, %f424;
	ld.global.nc.f32 	%f427, [%rd288+4096];
	fma.rn.f32 	%f428, %f421, %f427, %f426;
	add.s32 	%r197, %r292, -2560;
	mul.wide.u32 	%rd289, %r197, 4;
	add.s64 	%rd290, %rd5, %rd289;
	ld.global.nc.f32 	%f429, [%rd290];
	fma.rn.f32 	%f430, %f422, %f429, %f428;
	ld.local.v4.f32 	{%f431, %f432, %f433, %f434}, [%rd461+-16];
	add.s32 	%r198, %r292, -2048;
	mul.wide.u32 	%rd291, %r198, 4;
	add.s64 	%rd292, %rd5, %rd291;
	ld.global.nc.f32 	%f435, [%rd292];
	fma.rn.f32 	%f436, %f431, %f435, %f430;
	add.s32 	%r199, %r292, -1536;
	mul.wide.u32 	%rd293, %r199, 4;
	add.s64 	%rd294, %rd5, %rd293;
	ld.global.nc.f32 	%f437, [%rd294];
	fma.rn.f32 	%f438, %f432, %f437, %f436;
	add.s32 	%r200, %r292, -1024;
	mul.wide.u32 	%rd295, %r200, 4;
	add.s64 	%rd296, %rd5, %rd295;
	ld.global.nc.f32 	%f439, [%rd296];
	fma.rn.f32 	%f440, %f433, %f439, %f438;
	add.s32 	%r201, %r292, -512;
	mul.wide.u32 	%rd297, %r201, 4;
	add.s64 	%rd298, %rd5, %rd297;
	ld.global.nc.f32 	%f441, [%rd298];
	fma.rn.f32 	%f442, %f434, %f441, %f440;
	ld.local.v4.f32 	{%f443, %f444, %f445, %f446}, [%rd461];
	add.s32 	%r202, %r292, 3584;
	mul.wide.u32 	%rd299, %r292, 4;
	add.s64 	%rd300, %rd5, %rd299;
	ld.global.nc.f32 	%f447, [%rd300];
	fma.rn.f32 	%f448, %f443, %f447, %f442;
	add.s32 	%r203, %r292, 512;
	mul.wide.u32 	%rd301, %r203, 4;
	add.s64 	%rd302, %rd5, %rd301;
	ld.global.nc.f32 	%f449, [%rd302];
	fma.rn.f32 	%f450, %f444, %f449, %f448;
	add.s32 	%r204, %r292, 1024;
	mul.wide.u32 	%rd303, %r204, 4;
	add.s64 	%rd304, %rd5, %rd303;
	ld.global.nc.f32 	%f451, [%rd304];
	fma.rn.f32 	%f452, %f445, %f451, %f450;
	add.s32 	%r205, %r292, 1536;
	mul.wide.u32 	%rd305, %r205, 4;
	add.s64 	%rd306, %rd5, %rd305;
	ld.global.nc.f32 	%f453, [%rd306];
	fma.rn.f32 	%f454, %f446, %f453, %f452;
	ld.local.v4.f32 	{%f455, %f456, %f457, %f458}, [%rd461+16];
	add.s32 	%r206, %r292, 2048;
	mul.wide.u32 	%rd307, %r206, 4;
	add.s64 	%rd308, %rd5, %rd307;
	ld.global.nc.f32 	%f459, [%rd308];
	fma.rn.f32 	%f460, %f455, %f459, %f454;
	add.s32 	%r207, %r292, 2560;
	mul.wide.u32 	%rd309, %r207, 4;
	add.s64 	%rd310, %rd5, %rd309;
	ld.global.nc.f32 	%f461, [%rd310];
	fma.rn.f32 	%f462, %f456, %f461, %f460;
	add.s32 	%r208, %r292, 3072;
	mul.wide.u32 	%rd311, %r208, 4;
	add.s64 	%rd312, %rd5, %rd311;
	ld.global.nc.f32 	%f463, [%rd312];
	fma.rn.f32 	%f464, %f457, %f463, %f462;
	mul.wide.u32 	%rd313, %r202, 4;
	add.s64 	%rd314, %rd5, %rd313;
	ld.global.nc.f32 	%f465, [%rd314];
	fma.rn.f32 	%f677, %f458, %f465, %f464;
	add.s32 	%r293, %r293, 16;
	add.s32 	%r292, %r292, 8192;
	add.s64 	%rd461, %rd461, 64;
	setp.ne.s32 	%p6, %r293, 0;
	mov.u32 	%r295, %r6;
	@%p6 bra 	$L__BB2_27;
$L__BB2_28:
	setp.eq.s32 	%p7, %r2, 0;
	@%p7 bra 	$L__BB2_38;
	setp.lt.u32 	%p8, %r3, 7;
	@%p8 bra 	$L__BB2_31;
	mul.wide.u32 	%rd315, %r295, 4;
	add.s64 	%rd316, %rd1, %rd315;
	ld.local.f32 	%f467, [%rd316];
	shl.b32 	%r209, %r295, 9;
	add.s32 	%r210, %r209, %r291;
	mul.wide.u32 	%rd317, %r210, 4;
	add.s64 	%rd318, %rd5, %rd317;
	ld.global.nc.f32 	%f468, [%rd318];
	fma.rn.f32 	%f469, %f467, %f468, %f677;
	ld.local.f32 	%f470, [%rd316+4];
	add.s32 	%r211, %r210, 512;
	mul.wide.u32 	%rd319, %r211, 4;
	add.s64 	%rd320, %rd5, %rd319;
	ld.global.nc.f32 	%f471, [%rd320];
	fma.rn.f32 	%f472, %f470, %f471, %f469;
	ld.local.f32 	%f473, [%rd316+8];
	add.s32 	%r212, %r210, 1024;
	mul.wide.u32 	%rd321, %r212, 4;
	add.s64 	%rd322, %rd5, %rd321;
	ld.global.nc.f32 	%f474, [%rd322];
	fma.rn.f32 	%f475, %f473, %f474, %f472;
	ld.local.f32 	%f476, [%rd316+12];
	add.s32 	%r213, %r210, 1536;
	mul.wide.u32 	%rd323, %r213, 4;
	add.s64 	%rd324, %rd5, %rd323;
	ld.global.nc.f32 	%f477, [%rd324];
	fma.rn.f32 	%f478, %f476, %f477, %f475;
	ld.local.f32 	%f479, [%rd316+16];
	add.s32 	%r214, %r210, 2048;
	mul.wide.u32 	%rd325, %r214, 4;
	add.s64 	%rd326, %rd5, %rd325;
	ld.global.nc.f32 	%f480, [%rd326];
	fma.rn.f32 	%f481, %f479, %f480, %f478;
	ld.local.f32 	%f482, [%rd316+20];
	add.s32 	%r215, %r210, 2560;
	mul.wide.u32 	%rd327, %r215, 4;
	add.s64 	%rd328, %rd5, %rd327;
	ld.global.nc.f32 	%f483, [%rd328];
	fma.rn.f32 	%f484, %f482, %f483, %f481;
	ld.local.f32 	%f485, [%rd316+24];
	add.s32 	%r216, %r210, 3072;
	mul.wide.u32 	%rd329, %r216, 4;
	add.s64 	%rd330, %rd5, %rd329;
	ld.global.nc.f32 	%f486, [%rd330];
	fma.rn.f32 	%f487, %f485, %f486, %f484;
	ld.local.f32 	%f488, [%rd316+28];
	add.s32 	%r217, %r210, 3584;
	mul.wide.u32 	%rd331, %r217, 4;
	add.s64 	%rd332, %rd5, %rd331;
	ld.global.nc.f32 	%f489, [%rd332];
	fma.rn.f32 	%f677, %f488, %f489, %f487;
	add.s32 	%r295, %r295, 8;
$L__BB2_31:
	setp.eq.s32 	%p9, %r4, 0;
	@%p9 bra 	$L__BB2_38;
	setp.lt.u32 	%p10, %r5, 3;
	@%p10 bra 	$L__BB2_34;
	mul.wide.u32 	%rd333, %r295, 4;
	add.s64 	%rd334, %rd1, %rd333;
	ld.local.f32 	%f491, [%rd334];
	shl.b32 	%r218, %r295, 9;
	add.s32 	%r219, %r218, %r291;
	mul.wide.u32 	%rd335, %r219, 4;
	add.s64 	%rd336, %rd5, %rd335;
	ld.global.nc.f32 	%f492, [%rd336];
	fma.rn.f32 	%f493, %f491, %f492, %f677;
	ld.local.f32 	%f494, [%rd334+4];
	add.s32 	%r220, %r219, 512;
	mul.wide.u32 	%rd337, %r220, 4;
	add.s64 	%rd338, %rd5, %rd337;
	ld.global.nc.f32 	%f495, [%rd338];
	fma.rn.f32 	%f496, %f494, %f495, %f493;
	ld.local.f32 	%f497, [%rd334+8];
	add.s32 	%r221, %r219, 1024;
	mul.wide.u32 	%rd339, %r221, 4;
	add.s64 	%rd340, %rd5, %rd339;
	ld.global.nc.f32 	%f498, [%rd340];
	fma.rn.f32 	%f499, %f497, %f498, %f496;
	ld.local.f32 	%f500, [%rd334+12];
	add.s32 	%r222, %r219, 1536;
	mul.wide.u32 	%rd341, %r222, 4;
	add.s64 	%rd342, %rd5, %rd341;
	ld.global.nc.f32 	%f501, [%rd342];
	fma.rn.f32 	%f677, %f500, %f501, %f499;
	add.s32 	%r295, %r295, 4;
$L__BB2_34:
	setp.eq.s32 	%p11, %r7, 0;
	@%p11 bra 	$L__BB2_38;
	setp.eq.s32 	%p12, %r7, 1;
	mul.wide.u32 	%rd343, %r295, 4;
	add.s64 	%rd8, %rd1, %rd343;
	ld.local.f32 	%f502, [%rd8];
	shl.b32 	%r223, %r295, 9;
	add.s32 	%r20, %r223, %r291;
	mul.wide.u32 	%rd344, %r20, 4;
	add.s64 	%rd345, %rd5, %rd344;
	ld.global.nc.f32 	%f503, [%rd345];
	fma.rn.f32 	%f677, %f502, %f503, %f677;
	@%p12 bra 	$L__BB2_38;
	setp.eq.s32 	%p13, %r7, 2;
	ld.local.f32 	%f504, [%rd8+4];
	add.s32 	%r224, %r20, 512;
	mul.wide.u32 	%rd346, %r224, 4;
	add.s64 	%rd347, %rd5, %rd346;
	ld.global.nc.f32 	%f505, [%rd347];
	fma.rn.f32 	%f677, %f504, %f505, %f677;
	@%p13 bra 	$L__BB2_38;
	ld.local.f32 	%f506, [%rd8+8];
	add.s32 	%r225, %r20, 1024;
	mul.wide.u32 	%rd348, %r225, 4;
	add.s64 	%rd349, %rd5, %rd348;
	ld.global.nc.f32 	%f507, [%rd349];
	fma.rn.f32 	%f677, %f506, %f507, %f677;
$L__BB2_38:
	mul.f32 	%f508, %f677, 0f3F000000;
	mul.f32 	%f509, %f677, 0f3D372713;
	mul.f32 	%f510, %f677, %f509;
	fma.rn.f32 	%f511, %f677, %f510, %f677;
	mul.f32 	%f512, %f511, 0f3F4C422A;
	abs.f32 	%f513, %f512;
	mul.f32 	%f514, %f513, 0f4038AA3B;
	ex2.approx.ftz.f32 	%f515, %f514;
	add.f32 	%f516, %f515, 0f3F800000;
	rcp.approx.ftz.f32 	%f517, %f516;
	fma.rn.f32 	%f518, %f517, 0fC0000000, 0f3F800000;
	setp.ge.f32 	%p14, %f513, 0f41102CB4;
	selp.f32 	%f519, 0f3F800000, %f518, %p14;
	copysign.f32 	%f520, %f512, %f519;
	mul.f32 	%f521, %f512, %f512;
	fma.rn.f32 	%f522, %f521, 0f3C80F082, 0fBD563CAE;
	fma.rn.f32 	%f523, %f522, %f521, 0f3E085941;
	fma.rn.f32 	%f524, %f523, %f521, 0fBEAAA9ED;
	fma.rn.f32 	%f525, %f524, %f521, 0f00000000;
	fma.rn.f32 	%f526, %f525, %f512, %f512;
	setp.ge.f32 	%p15, %f513, 0f3F19999A;
	selp.f32 	%f527, %f520, %f526, %p15;
	add.f32 	%f528, %f527, 0f3F800000;
	mul.f32 	%f529, %f508, %f528;
	mul.wide.u32 	%rd350, %r291, 4;
	add.s64 	%rd351, %rd2, %rd350;
	st.local.f32 	[%rd351], %f529;
	add.s32 	%r291, %r291, 1;
	setp.eq.s32 	%p16, %r291, 512;
	@%p16 bra 	$L__BB2_4;
	bra.uni 	$L__BB2_25;
$L__BB2_39:
	ld.param.u64 	%rd455, [_Z11mlp_lowrankPKfS0_S0_S0_S0_Pfii_param_0];
	cvta.to.global.u64 	%rd26, %rd455;
	mov.u32 	%r62, %ctaid.x;
	mov.u32 	%r63, %ntid.x;
	mov.u32 	%r64, %tid.x;
	mad.lo.s32 	%r65, %r62, %r63, %r64;
	shl.b32 	%r66, %r65, 7;
	mul.wide.s32 	%rd27, %r66, 4;
	add.s64 	%rd28, %rd26, %rd27;
	ld.global.nc.f32 	%f1, [%rd28];
	ld.global.nc.f32 	%f2, [%rd28+4];
	ld.global.nc.f32 	%f3, [%rd28+8];
	ld.global.nc.f32 	%f4, [%rd28+12];
	ld.global.nc.f32 	%f5, [%rd28+16];
	ld.global.nc.f32 	%f6, [%rd28+20];
	ld.global.nc.f32 	%f7, [%rd28+24];
	ld.global.nc.f32 	%f8, [%rd28+28];
	ld.global.nc.f32 	%f9, [%rd28+32];
	ld.global.nc.f32 	%f10, [%rd28+36];
	ld.global.nc.f32 	%f11, [%rd28+40];
	ld.global.nc.f32 	%f12, [%rd28+44];
	ld.global.nc.f32 	%f13, [%rd28+48];
	ld.global.nc.f32 	%f14, [%rd28+52];
	ld.global.nc.f32 	%f15, [%rd28+56];
	ld.global.nc.f32 	%f16, [%rd28+60];
	ld.global.nc.f32 	%f17, [%rd28+64];
	ld.global.nc.f32 	%f18, [%rd28+68];
	ld.global.nc.f32 	%f19, [%rd28+72];
	ld.global.nc.f32 	%f20, [%rd28+76];
	ld.global.nc.f32 	%f21, [%rd28+80];
	ld.global.nc.f32 	%f22, [%rd28+84];
	ld.global.nc.f32 	%f23, [%rd28+88];
	ld.global.nc.f32 	%f24, [%rd28+92];
	ld.global.nc.f32 	%f25, [%rd28+96];
	ld.global.nc.f32 	%f26, [%rd28+100];
	ld.global.nc.f32 	%f27, [%rd28+104];
	ld.global.nc.f32 	%f28, [%rd28+108];
	ld.global.nc.f32 	%f29, [%rd28+112];
	ld.global.nc.f32 	%f30, [%rd28+116];
	ld.global.nc.f32 	%f31, [%rd28+120];
	ld.global.nc.f32 	%f32, [%rd28+124];
	ld.global.nc.f32 	%f33, [%rd28+128];
	ld.global.nc.f32 	%f34, [%rd28+132];
	ld.global.nc.f32 	%f35, [%rd28+136];
	ld.global.nc.f32 	%f36, [%rd28+140];
	ld.global.nc.f32 	%f37, [%rd28+144];
	ld.global.nc.f32 	%f38, [%rd28+148];
	ld.global.nc.f32 	%f39, [%rd28+152];
	ld.global.nc.f32 	%f40, [%rd28+156];
	ld.global.nc.f32 	%f41, [%rd28+160];
	ld.global.nc.f32 	%f42, [%rd28+164];
	ld.global.nc.f32 	%f43, [%rd28+168];
	ld.global.nc.f32 	%f44, [%rd28+172];
	ld.global.nc.f32 	%f45, [%rd28+176];
	ld.global.nc.f32 	%f46, [%rd28+180];
	ld.global.nc.f32 	%f47, [%rd28+184];
	ld.global.nc.f32 	%f48, [%rd28+188];
	ld.global.nc.f32 	%f49, [%rd28+192];
	ld.global.nc.f32 	%f50, [%rd28+196];
	ld.global.nc.f32 	%f51, [%rd28+200];
	ld.global.nc.f32 	%f52, [%rd28+204];
	ld.global.nc.f32 	%f53, [%rd28+208];
	ld.global.nc.f32 	%f54, [%rd28+212];
	ld.global.nc.f32 	%f55, [%rd28+216];
	ld.global.nc.f32 	%f56, [%rd28+220];
	ld.global.nc.f32 	%f57, [%rd28+224];
	ld.global.nc.f32 	%f58, [%rd28+228];
	ld.global.nc.f32 	%f59, [%rd28+232];
	ld.global.nc.f32 	%f60, [%rd28+236];
	ld.global.nc.f32 	%f61, [%rd28+240];
	ld.global.nc.f32 	%f62, [%rd28+244];
	ld.global.nc.f32 	%f63, [%rd28+248];
	ld.global.nc.f32 	%f64, [%rd28+252];
	ld.global.nc.f32 	%f65, [%rd28+256];
	ld.global.nc.f32 	%f66, [%rd28+260];
	ld.global.nc.f32 	%f67, [%rd28+264];
	ld.global.nc.f32 	%f68, [%rd28+268];
	ld.global.nc.f32 	%f69, [%rd28+272];
	ld.global.nc.f32 	%f70, [%rd28+276];
	ld.global.nc.f32 	%f71, [%rd28+280];
	ld.global.nc.f32 	%f72, [%rd28+284];
	ld.global.nc.f32 	%f73, [%rd28+288];
	ld.global.nc.f32 	%f74, [%rd28+292];
	ld.global.nc.f32 	%f75, [%rd28+296];
	ld.global.nc.f32 	%f76, [%rd28+300];
	ld.global.nc.f32 	%f77, [%rd28+304];
	ld.global.nc.f32 	%f78, [%rd28+308];
	ld.global.nc.f32 	%f79, [%rd28+312];
	ld.global.nc.f32 	%f80, [%rd28+316];
	ld.global.nc.f32 	%f81, [%rd28+320];
	ld.global.nc.f32 	%f82, [%rd28+324];
	ld.global.nc.f32 	%f83, [%rd28+328];
	ld.global.nc.f32 	%f84, [%rd28+332];
	ld.global.nc.f32 	%f85, [%rd28+336];
	ld.global.nc.f32 	%f86, [%rd28+340];
	ld.global.nc.f32 	%f87, [%rd28+344];
	ld.global.nc.f32 	%f88, [%rd28+348];
	ld.global.nc.f32 	%f89, [%rd28+352];
	ld.global.nc.f32 	%f90, [%rd28+356];
	ld.global.nc.f32 	%f91, [%rd28+360];
	ld.global.nc.f32 	%f92, [%rd28+364];
	ld.global.nc.f32 	%f93, [%rd28+368];
	ld.global.nc.f32 	%f94, [%rd28+372];
	ld.global.nc.f32 	%f95, [%rd28+376];
	ld.global.nc.f32 	%f96, [%rd28+380];
	ld.global.nc.f32 	%f97, [%rd28+384];
	ld.global.nc.f32 	%f98, [%rd28+388];
	ld.global.nc.f32 	%f99, [%rd28+392];
	ld.global.nc.f32 	%f100, [%rd28+396];
	ld.global.nc.f32 	%f101, [%rd28+400];
	ld.global.nc.f32 	%f102, [%rd28+404];
	ld.global.nc.f32 	%f103, [%rd28+408];
	ld.global.nc.f32 	%f104, [%rd28+412];
	ld.global.nc.f32 	%f105, [%rd28+416];
	ld.global.nc.f32 	%f106, [%rd28+420];
	ld.global.nc.f32 	%f107, [%rd28+424];
	ld.global.nc.f32 	%f108, [%rd28+428];
	ld.global.nc.f32 	%f109, [%rd28+432];
	ld.global.nc.f32 	%f110, [%rd28+436];
	ld.global.nc.f32 	%f111, [%rd28+440];
	ld.global.nc.f32 	%f112, [%rd28+444];
	ld.global.nc.f32 	%f113, [%rd28+448];
	ld.global.nc.f32 	%f114, [%rd28+452];
	ld.global.nc.f32 	%f115, [%rd28+456];
	ld.global.nc.f32 	%f116, [%rd28+460];
	ld.global.nc.f32 	%f117, [%rd28+464];
	ld.global.nc.f32 	%f118, [%rd28+468];
	ld.global.nc.f32 	%f119, [%rd28+472];
	ld.global.nc.f32 	%f120, [%rd28+476];
	ld.global.nc.f32 	%f121, [%rd28+480];
	ld.global.nc.f32 	%f122, [%rd28+484];
	ld.global.nc.f32 	%f123, [%rd28+488];
	ld.global.nc.f32 	%f124, [%rd28+492];
	ld.global.nc.f32 	%f125, [%rd28+496];
	ld.global.nc.f32 	%f126, [%rd28+500];
	ld.global.nc.f32 	%f127, [%rd28+504];
	ld.global.nc.f32 	%f128, [%rd28+508];
	mov.b32 	%r297, 0;
$L__BB2_40:
	ld.param.u32 	%r285, [_Z11mlp_lowrankPKfS0_S0_S0_S0_Pfii_param_7];
	ld.param.u64 	%rd456, [_Z11mlp_lowrankPKfS0_S0_S0_S0_Pfii_param_1];
	mul.wide.u32 	%rd29, %r297, 4;
	add.s64 	%rd30, %rd1, %rd29;
	cvta.to.global.u64 	%rd31, %rd456;
	add.s64 	%rd32, %rd31, %rd29;
	ld.global.nc.f32 	%f160, [%rd32];
	fma.rn.f32 	%f161, %f1, %f160, 0f00000000;
	add.s32 	%r67, %r285, %r297;
	mul.wide.u32 	%rd33, %r67, 4;
	add.s64 	%rd34, %rd31, %rd33;
	ld.global.nc.f32 	%f162, [%rd34];
	fma.rn.f32 	%f163, %f2, %f162, %f161;
	add.s32 	%r68, %r67, %r285;
	mul.wide.u32 	%rd35, %r68, 4;
	add.s64 	%rd36, %rd31, %rd35;
	ld.global.nc.f32 	%f164, [%rd36];
	fma.rn.f32 	%f165, %f3, %f164, %f163;
	add.s32 	%r69, %r68, %r285;
	mul.wide.u32 	%rd37, %r69, 4;
	add.s64 	%rd38, %rd31, %rd37;
	ld.global.nc.f32 	%f166, [%rd38];
	fma.rn.f32 	%f167, %f4, %f166, %f165;
	add.s32 	%r70, %r69, %r285;
	mul.wide.u32 	%rd39, %r70, 4;
	add.s64 	%rd40, %rd31, %rd39;
	ld.global.nc.f32 	%f168, [%rd40];
	fma.rn.f32 	%f169, %f5, %f168, %f167;
	add.s32 	%r71, %r70, %r285;
	mul.wide.u32 	%rd41, %r71, 4;
	add.s64 	%rd42, %rd31, %rd41;
	ld.global.nc.f32 	%f170, [%rd42];
	fma.rn.f32 	%f171, %f6, %f170, %f169;
	add.s32 	%r72, %r71, %r285;
	mul.wide.u32 	%rd43, %r72, 4;
	add.s64 	%rd44, %rd31, %rd43;
	ld.global.nc.f32 	%f172, [%rd44];
	fma.rn.f32 	%f173, %f7, %f172, %f171;
	add.s32 	%r73, %r72, %r285;
	mul.wide.u32 	%rd45, %r73, 4;
	add.s64 	%rd46, %rd31, %rd45;
	ld.global.nc.f32 	%f174, [%rd46];
	fma.rn.f32 	%f175, %f8, %f174, %f173;
	add.s32 	%r74, %r73, %r285;
	mul.wide.u32 	%rd47, %r74, 4;
	add.s64 	%rd48, %rd31, %rd47;
	ld.global.nc.f32 	%f176, [%rd48];
	fma.rn.f32 	%f177, %f9, %f176, %f175;
	add.s32 	%r75, %r74, %r285;
	mul.wide.u32 	%rd49, %r75, 4;
	add.s64 	%rd50, %rd31, %rd49;
	ld.global.nc.f32 	%f178, [%rd50];
	fma.rn.f32 	%f179, %f10, %f178, %f177;
	add.s32 	%r76, %r75, %r285;
	mul.wide.u32 	%rd51, %r76, 4;
	add.s64 	%rd52, %rd31, %rd51;
	ld.global.nc.f32 	%f180, [%rd52];
	fma.rn.f32 	%f181, %f11, %f180, %f179;
	add.s32 	%r77, %r76, %r285;
	mul.wide.u32 	%rd53, %r77, 4;
	add.s64 	%rd54, %rd31, %rd53;
	ld.global.nc.f32 	%f182, [%rd54];
	fma.rn.f32 	%f183, %f12, %f182, %f181;
	add.s32 	%r78, %r77, %r285;
	mul.wide.u32 	%rd55, %r78, 4;
	add.s64 	%rd56, %rd31, %rd55;
	ld.global.nc.f32 	%f184, [%rd56];
	fma.rn.f32 	%f185, %f13, %f184, %f183;
	add.s32 	%r79, %r78, %r285;
	mul.wide.u32 	%rd57, %r79, 4;
	add.s64 	%rd58, %rd31, %rd57;
	ld.global.nc.f32 	%f186, [%rd58];
	fma.rn.f32 	%f187, %f14, %f186, %f185;
	add.s32 	%r80, %r79, %r285;
	mul.wide.u32 	%rd59, %r80, 4;
	add.s64 	%rd60, %rd31, %rd59;
	ld.global.nc.f32 	%f188, [%rd60];
	fma.rn.f32 	%f189, %f15, %f188, %f187;
	add.s32 	%r81, %r80, %r285;
	mul.wide.u32 	%rd61, %r81, 4;
	add.s64 	%rd62, %rd31, %rd61;
	ld.global.nc.f32 	%f190, [%rd62];
	fma.rn.f32 	%f191, %f16, %f190, %f189;
	add.s32 	%r82, %r81, %r285;
	mul.wide.u32 	%rd63, %r82, 4;
	add.s64 	%rd64, %rd31, %rd63;
	ld.global.nc.f32 	%f192, [%rd64];
	fma.rn.f32 	%f193, %f17, %f192, %f191;
	add.s32 	%r83, %r82, %r285;
	mul.wide.u32 	%rd65, %r83, 4;
	add.s64 	%rd66, %rd31, %rd65;
	ld.global.nc.f32 	%f194, [%rd66];
	fma.rn.f32 	%f195, %f18, %f194, %f193;
	add.s32 	%r84, %r83, %r285;
	mul.wide.u32 	%rd67, %r84, 4;
	add.s64 	%rd68, %rd31, %rd67;
	ld.global.nc.f32 	%f196, [%rd68];
	fma.rn.f32 	%f197, %f19, %f196, %f195;
	add.s32 	%r85, %r84, %r285;
	mul.wide.u32 	%rd69, %r85, 4;
	add.s64 	%rd70, %rd31, %rd69;
	ld.global.nc.f32 	%f198, [%rd70];
	fma.rn.f32 	%f199, %f20, %f198, %f197;
	add.s32 	%r86, %r85, %r285;
	mul.wide.u32 	%rd71, %r86, 4;
	add.s64 	%rd72, %rd31, %rd71;
	ld.global.nc.f32 	%f200, [%rd72];
	fma.rn.f32 	%f201, %f21, %f200, %f199;
	add.s32 	%r87, %r86, %r285;
	mul.wide.u32 	%rd73, %r87, 4;
	add.s64 	%rd74, %rd31, %rd73;
	ld.global.nc.f32 	%f202, [%rd74];
	fma.rn.f32 	%f203, %f22, %f202, %f201;
	add.s32 	%r88, %r87, %r285;
	mul.wide.u32 	%rd75, %r88, 4;
	add.s64 	%rd76, %rd31, %rd75;
	ld.global.nc.f32 	%f204, [%rd76];
	fma.rn.f32 	%f205, %f23, %f204, %f203;
	add.s32 	%r89, %r88, %r285;
	mul.wide.u32 	%rd77, %r89, 4;
	add.s64 	%rd78, %rd31, %rd77;
	ld.global.nc.f32 	%f206, [%rd78];
	fma.rn.f32 	%f207, %f24, %f206, %f205;
	add.s32 	%r90, %r89, %r285;
	mul.wide.u32 	%rd79, %r90, 4;
	add.s64 	%rd80, %rd31, %rd79;
	ld.global.nc.f32 	%f208, [%rd80];
	fma.rn.f32 	%f209, %f25, %f208, %f207;
	add.s32 	%r91, %r90, %r285;
	mul.wide.u32 	%rd81, %r91, 4;
	add.s64 	%rd82, %rd31, %rd81;
	ld.global.nc.f32 	%f210, [%rd82];
	fma.rn.f32 	%f211, %f26, %f210, %f209;
	add.s32 	%r92, %r91, %r285;
	mul.wide.u32 	%rd83, %r92, 4;
	add.s64 	%rd84, %rd31, %rd83;
	ld.global.nc.f32 	%f212, [%rd84];
	fma.rn.f32 	%f213, %f27, %f212, %f211;
	add.s32 	%r93, %r92, %r285;
	mul.wide.u32 	%rd85, %r93, 4;
	add.s64 	%rd86, %rd31, %rd85;
	ld.global.nc.f32 	%f214, [%rd86];
	fma.rn.f32 	%f215, %f28, %f214, %f213;
	add.s32 	%r94, %r93, %r285;
	mul.wide.u32 	%rd87, %r94, 4;
	add.s64 	%rd88, %rd31, %rd87;
	ld.global.nc.f32 	%f216, [%rd88];
	fma.rn.f32 	%f217, %f29, %f216, %f215;
	add.s32 	%r95, %r94, %r285;
	mul.wide.u32 	%rd89, %r95, 4;
	add.s64 	%rd90, %rd31, %rd89;
	ld.global.nc.f32 	%f218, [%rd90];
	fma.rn.f32 	%f219, %f30, %f218, %f217;
	add.s32 	%r96, %r95, %r285;
	mul.wide.u32 	%rd91, %r96, 4;
	add.s64 	%rd92, %rd31, %rd91;
	ld.global.nc.f32 	%f220, [%rd92];
	fma.rn.f32 	%f221, %f31, %f220, %f219;
	add.s32 	%r97, %r96, %r285;
	mul.wide.u32 	%rd93, %r97, 4;
	add.s64 	%rd94, %rd31, %rd93;
	ld.global.nc.f32 	%f222, [%rd94];
	fma.rn.f32 	%f223, %f32, %f222, %f221;
	add.s32 	%r98, %r97, %r285;
	mul.wide.u32 	%rd95, %r98, 4;
	add.s64 	%rd96, %rd31, %rd95;
	ld.global.nc.f32 	%f224, [%rd96];
	fma.rn.f32 	%f225, %f33, %f224, %f223;
	add.s32 	%r99, %r98, %r285;
	mul.wide.u32 	%rd97, %r99, 4;
	add.s64 	%rd98, %rd31, %rd97;
	ld.global.nc.f32 	%f226, [%rd98];
	fma.rn.f32 	%f227, %f34, %f226, %f225;
	add.s32 	%r100, %r99, %r285;
	mul.wide.u32 	%rd99, %r100, 4;
	add.s64 	%rd100, %rd31, %rd99;
	ld.global.nc.f32 	%f228, [%rd100];
	fma.rn.f32 	%f229, %f35, %f228, %f227;
	add.s32 	%r101, %r100, %r285;
	mul.wide.u32 	%rd101, %r101, 4;
	add.s64 	%rd102, %rd31, %rd101;
	ld.global.nc.f32 	%f230, [%rd102];
	fma.rn.f32 	%f231, %f36, %f230, %f229;
	add.s32 	%r102, %r101, %r285;
	mul.wide.u32 	%rd103, %r102, 4;
	add.s64 	%rd104, %rd31, %rd103;
	ld.global.nc.f32 	%f232, [%rd104];
	fma.rn.f32 	%f233, %f37, %f232, %f231;
	add.s32 	%r103, %r102, %r285;
	mul.wide.u32 	%rd105, %r103, 4;
	add.s64 	%rd106, %rd31, %rd105;
	ld.global.nc.f32 	%f234, [%rd106];
	fma.rn.f32 	%f235, %f38, %f234, %f233;
	add.s32 	%r104, %r103, %r285;
	mul.wide.u32 	%rd107, %r104, 4;
	add.s64 	%rd108, %rd31, %rd107;
	ld.global.nc.f32 	%f236, [%rd108];
	fma.rn.f32 	%f237, %f39, %f236, %f235;
	add.s32 	%r105, %r104, %r285;
	mul.wide.u32 	%rd109, %r105, 4;
	add.s64 	%rd110, %rd31, %rd109;
	ld.global.nc.f32 	%f238, [%rd110];
	fma.rn.f32 	%f239, %f40, %f238, %f237;
	add.s32 	%r106, %r105, %r285;
	mul.wide.u32 	%rd111, %r106, 4;
	add.s64 	%rd112, %rd31, %rd111;
	ld.global.nc.f32 	%f240, [%rd112];
	fma.rn.f32 	%f241, %f41, %f240, %f239;
	add.s32 	%r107, %r106, %r285;
	mul.wide.u32 	%rd113, %r107, 4;
	add.s64 	%rd114, %rd31, %rd113;
	ld.global.nc.f32 	%f242, [%rd114];
	fma.rn.f32 	%f243, %f42, %f242, %f241;
	add.s32 	%r108, %r107, %r285;
	mul.wide.u32 	%rd115, %r108, 4;
	add.s64 	%rd116, %rd31, %rd115;
	ld.global.nc.f32 	%f244, [%rd116];
	fma.rn.f32 	%f245, %f43, %f244, %f243;
	add.s32 	%r109, %r108, %r285;
	mul.wide.u32 	%rd117, %r109, 4;
	add.s64 	%rd118, %rd31, %rd117;
	ld.global.nc.f32 	%f246, [%rd118];
	fma.rn.f32 	%f247, %f44, %f246, %f245;
	add.s32 	%r110, %r109, %r285;
	mul.wide.u32 	%rd119, %r110, 4;
	add.s64 	%rd120, %rd31, %rd119;
	ld.global.nc.f32 	%f248, [%rd120];
	fma.rn.f32 	%f249, %f45, %f248, %f247;
	add.s32 	%r111, %r110, %r285;
	mul.wide.u32 	%rd121, %r111, 4;
	add.s64 	%rd122, %rd31, %rd121;
	ld.global.nc.f32 	%f250, [%rd122];
	fma.rn.f32 	%f251, %f46, %f250, %f249;
	add.s32 	%r112, %r111, %r285;
	mul.wide.u32 	%rd123, %r112, 4;
	add.s64 	%rd124, %rd31, %rd123;
	ld.global.nc.f32 	%f252, [%rd124];
	fma.rn.f32 	%f253, %f47, %f252, %f251;
	add.s32 	%r113, %r112, %r285;
	mul.wide.u32 	%rd125, %r113, 4;
	add.s64 	%rd126, %rd31, %rd125;
	ld.global.nc.f32 	%f254, [%rd126];
	fma.rn.f32 	%f255, %f48, %f254, %f253;
	add.s32 	%r114, %r113, %r285;
	mul.wide.u32 	%rd127, %r114, 4;
	add.s64 	%rd128, %rd31, %rd127;
	ld.global.nc.f32 	%f256, [%rd128];
	fma.rn.f32 	%f257, %f49, %f256, %f255;
	add.s32 	%r115, %r114, %r285;
	mul.wide.u32 	%rd129, %r115, 4;
	add.s64 	%rd130, %rd31, %rd129;
	ld.global.nc.f32 	%f258, [%rd130];
	fma.rn.f32 	%f259, %f50, %f258, %f257;
	add.s32 	%r116, %r115, %r285;
	mul.wide.u32 	%rd131, %r116, 4;
	add.s64 	%rd132, %rd31, %rd131;
	ld.global.nc.f32 	%f260, [%rd132];
	fma.rn.f32 	%f261, %f51, %f260, %f259;
	add.s32 	%r117, %r116, %r285;
	mul.wide.u32 	%rd133, %r117, 4;
	add.s64 	%rd134, %rd31, %rd133;
	ld.global.nc.f32 	%f262, [%rd134];
	fma.rn.f32 	%f263, %f52, %f262, %f261;
	add.s32 	%r118, %r117, %r285;
	mul.wide.u32 	%rd135, %r118, 4;
	add.s64 	%rd136, %rd31, %rd135;
	ld.global.nc.f32 	%f264, [%rd136];
	fma.rn.f32 	%f265, %f53, %f264, %f263;
	add.s32 	%r119, %r118, %r285;
	mul.wide.u32 	%rd137, %r119, 4;
	add.s64 	%rd138, %rd31, %rd137;
	ld.global.nc.f32 	%f266, [%rd138];
	fma.rn.f32 	%f267, %f54, %f266, %f265;
	add.s32 	%r120, %r119, %r285;
	mul.wide.u32 	%rd139, %r120, 4;
	add.s64 	%rd140, %rd31, %rd139;
	ld.global.nc.f32 	%f268, [%rd140];
	fma.rn.f32 	%f269, %f55, %f268, %f267;
	add.s32 	%r121, %r120, %r285;
	mul.wide.u32 	%rd141, %r121, 4;
	add.s64 	%rd142, %rd31, %rd141;
	ld.global.nc.f32 	%f270, [%rd142];
	fma.rn.f32 	%f271, %f56, %f270, %f269;
	add.s32 	%r122, %r121, %r285;
	mul.wide.u32 	%rd143, %r122, 4;
	add.s64 	%rd144, %rd31, %rd143;
	ld.global.nc.f32 	%f272, [%rd144];
	fma.rn.f32 	%f273, %f57, %f272, %f271;
	add.s32 	%r123, %r122, %r285;
	mul.wide.u32 	%rd145, %r123, 4;
	add.s64 	%rd146, %rd31, %rd145;
	ld.global.nc.f32 	%f274, [%rd146];
	fma.rn.f32 	%f275, %f58, %f274, %f273;
	add.s32 	%r124, %r123, %r285;
	mul.wide.u32 	%rd147, %r124, 4;
	add.s64 	%rd148, %rd31, %rd147;
	ld.global.nc.f32 	%f276, [%rd148];
	fma.rn.f32 	%f277, %f59, %f276, %f275;
	add.s32 	%r125, %r124, %r285;
	mul.wide.u32 	%rd149, %r125, 4;
	add.s64 	%rd150, %rd31, %rd149;
	ld.global.nc.f32 	%f278, [%rd150];
	fma.rn.f32 	%f279, %f60, %f278, %f277;
	add.s32 	%r126, %r125, %r285;
	mul.wide.u32 	%rd151, %r126, 4;
	add.s64 	%rd152, %rd31, %rd151;
	ld.global.nc.f32 	%f280, [%rd152];
	fma.rn.f32 	%f281, %f61, %f280, %f279;
	add.s32 	%r127, %r126, %r285;
	mul.wide.u32 	%rd153, %r127, 4;
	add.s64 	%rd154, %rd31, %rd153;
	ld.global.nc.f32 	%f282, [%rd154];
	fma.rn.f32 	%f283, %f62, %f282, %f281;
	add.s32 	%r128, %r127, %r285;
	mul.wide.u32 	%rd155, %r128, 4;
	add.s64 	%rd156, %rd31, %rd155;
	ld.global.nc.f32 	%f284, [%rd156];
	fma.rn.f32 	%f285, %f63, %f284, %f283;
	add.s32 	%r129, %r128, %r285;
	mul.wide.u32 	%rd157, %r129, 4;
	add.s64 	%rd158, %rd31, %rd157;
	ld.global.nc.f32 	%f286, [%rd158];
	fma.rn.f32 	%f287, %f64, %f286, %f285;
	add.s32 	%r130, %r129, %r285;
	mul.wide.u32 	%rd159, %r130, 4;
	add.s64 	%rd160, %rd31, %rd159;
	ld.global.nc.f32 	%f288, [%rd160];
	fma.rn.f32 	%f289, %f65, %f288, %f287;
	add.s32 	%r131, %r130, %r285;
	mul.wide.u32 	%rd161, %r131, 4;
	add.s64 	%rd162, %rd31, %rd161;
	ld.global.nc.f32 	%f290, [%rd162];
	fma.rn.f32 	%f291, %f66, %f290, %f289;
	add.s32 	%r132, %r131, %r285;
	mul.wide.u32 	%rd163, %r132, 4;
	add.s64 	%rd164, %rd31, %rd163;
	ld.global.nc.f32 	%f292, [%rd164];
	fma.rn.f32 	%f293, %f67, %f292, %f291;
	add.s32 	%r133, %r132, %r285;
	mul.wide.u32 	%rd165, %r133, 4;
	add.s64 	%rd166, %rd31, %rd165;
	ld.global.nc.f32 	%f294, [%rd166];
	fma.rn.f32 	%f295, %f68, %f294, %f293;
	add.s32 	%r134, %r133, %r285;
	mul.wide.u32 	%rd167, %r134, 4;
	add.s64 	%rd168, %rd31, %rd167;
	ld.global.nc.f32 	%f296, [%rd168];
	fma.rn.f32 	%f297, %f69, %f296, %f295;
	add.s32 	%r135, %r134, %r285;
	mul.wide.u32 	%rd169, %r135, 4;
	add.s64 	%rd170, %rd31, %rd169;
	ld.global.nc.f32 	%f298, [%rd170];
	fma.rn.f32 	%f299, %f70, %f298, %f297;
	add.s32 	%r136, %r135, %r285;
	mul.wide.u32 	%rd171, %r136, 4;
	add.s64 	%rd172, %rd31, %rd171;
	ld.global.nc.f32 	%f300, [%rd172];
	fma.rn.f32 	%f301, %f71, %f300, %f299;
	add.s32 	%r137, %r136, %r285;
	mul.wide.u32 	%rd173, %r137, 4;
	add.s64 	%rd174, %rd31, %rd173;
	ld.global.nc.f32 	%f302, [%rd174];
	fma.rn.f32 	%f303, %f72, %f302, %f301;
	add.s32 	%r138, %r137, %r285;
	mul.wide.u32 	%rd175, %r138, 4;
	add.s64 	%rd176, %rd31, %rd175;
	ld.global.nc.f32 	%f304, [%rd176];
	fma.rn.f32 	%f305, %f73, %f304, %f303;
	add.s32 	%r139, %r138, %r285;
	mul.wide.u32 	%rd177, %r139, 4;
	add.s64 	%rd178, %rd31, %rd177;
	ld.global.nc.f32 	%f306, [%rd178];
	fma.rn.f32 	%f307, %f74, %f306, %f305;
	add.s32 	%r140, %r139, %r285;
	mul.wide.u32 	%rd179, %r140, 4;
	add.s64 	%rd180, %rd31, %rd179;
	ld.global.nc.f32 	%f308, [%rd180];
	fma.rn.f32 	%f309, %f75, %f308, %f307;
	add.s32 	%r141, %r140, %r285;
	mul.wide.u32 	%rd181, %r141, 4;
	add.s64 	%rd182, %rd31, %rd181;
	ld.global.nc.f32 	%f310, [%rd182];
	fma.rn.f32 	%f311, %f76, %f310, %f309;
	add.s32 	%r142, %r141, %r285;
	mul.wide.u32 	%rd183, %r142, 4;
	add.s64 	%rd184, %rd31, %rd183;
	ld.global.nc.f32 	%f312, [%rd184];
	fma.rn.f32 	%f313, %f77, %f312, %f311;
	add.s32 	%r143, %r142, %r285;
	mul.wide.u32 	%rd185, %r143, 4;
	add.s64 	%rd186, %rd31, %rd185;
	ld.global.nc.f32 	%f314, [%rd186];
	fma.rn.f32 	%f315, %f78, %f314, %f313;
	add.s32 	%r144, %r143, %r285;
	mul.wide.u32 	%rd187, %r144, 4;
	add.s64 	%rd188, %rd31, %rd187;
	ld.global.nc.f32 	%f316, [%rd188];
	fma.rn.f32 	%f317, %f79, %f316, %f315;
	add.s32 	%r145, %r144, %r285;
	mul.wide.u32 	%rd189, %r145, 4;
	add.s64 	%rd190, %rd31, %rd189;
	ld.global.nc.f32 	%f318, [%rd190];
	fma.rn.f32 	%f319, %f80, %f318, %f317;
	add.s32 	%r146, %r145, %r285;
	mul.wide.u32 	%rd191, %r146, 4;
	add.s64 	%rd192, %rd31, %rd191;
	ld.global.nc.f32 	%f320, [%rd192];
	fma.rn.f32 	%f321, %f81, %f320, %f319;
	add.s32 	%r147, %r146, %r285;
	mul.wide.u32 	%rd193, %r147, 4;
	add.s64 	%rd194, %rd31, %rd193;
	ld.global.nc.f32 	%f322, [%rd194];
	fma.rn.f32 	%f323, %f82, %f322, %f321;
	add.s32 	%r148, %r147, %r285;
	mul.wide.u32 	%rd195, %r148, 4;
	add.s64 	%rd196, %rd31, %rd195;
	ld.global.nc.f32 	%f324, [%rd196];
	fma.rn.f32 	%f325, %f83, %f324, %f323;
	add.s32 	%r149, %r148, %r285;
	mul.wide.u32 	%rd197, %r149, 4;
	add.s64 	%rd198, %rd31, %rd197;
	ld.global.nc.f32 	%f326, [%rd198];
	fma.rn.f32 	%f327, %f84, %f326, %f325;
	add.s32 	%r150, %r149, %r285;
	mul.wide.u32 	%rd199, %r150, 4;
	add.s64 	%rd200, %rd31, %rd199;
	ld.global.nc.f32 	%f328, [%rd200];
	fma.rn.f32 	%f329, %f85, %f328, %f327;
	add.s32 	%r151, %r150, %r285;
	mul.wide.u32 	%rd201, %r151, 4;
	add.s64 	%rd202, %rd31, %rd201;
	ld.global.nc.f32 	%f330, [%rd202];
	fma.rn.f32 	%f331, %f86, %f330, %f329;
	add.s32 	%r152, %r151, %r285;
	mul.wide.u32 	%rd203, %r152, 4;
	add.s64 	%rd204, %rd31, %rd203;
	ld.global.nc.f32 	%f332, [%rd204];
	fma.rn.f32 	%f333, %f87, %f332, %f331;
	add.s32 	%r153, %r152, %r285;
	mul.wide.u32 	%rd205, %r153, 4;
	add.s64 	%rd206, %rd31, %rd205;
	ld.global.nc.f32 	%f334, [%rd206];
	fma.rn.f32 	%f335, %f88, %f334, %f333;
	add.s32 	%r154, %r153, %r285;
	mul.wide.u32 	%rd207, %r154, 4;
	add.s64 	%rd208, %rd31, %rd207;
	ld.global.nc.f32 	%f336, [%rd208];
	fma.rn.f32 	%f337, %f89, %f336, %f335;
	add.s32 	%r155, %r154, %r285;
	mul.wide.u32 	%rd209, %r155, 4;
	add.s64 	%rd210, %rd31, %rd209;
	ld.global.nc.f32 	%f338, [%rd210];
	fma.rn.f32 	%f339, %f90, %f338, %f337;
	add.s32 	%r156, %r155, %r285;
	mul.wide.u32 	%rd211, %r156, 4;
	add.s64 	%rd212, %rd31, %rd211;
	ld.global.nc.f32 	%f340, [%rd212];
	fma.rn.f32 	%f341, %f91, %f340, %f339;
	add.s32 	%r157, %r156, %r285;
	mul.wide.u32 	%rd213, %r157, 4;
	add.s64 	%rd214, %rd31, %rd213;
	ld.global.nc.f32 	%f342, [%rd214];
	fma.rn.f32 	%f343, %f92, %f342, %f341;
	add.s32 	%r158, %r157, %r285;
	mul.wide.u32 	%rd215, %r158, 4;
	add.s64 	%rd216, %rd31, %rd215;
	ld.global.nc.f32 	%f344, [%rd216];
	fma.rn.f32 	%f345, %f93, %f344, %f343;
	add.s32 	%r159, %r158, %r285;
	mul.wide.u32 	%rd217, %r159, 4;
	add.s64 	%rd218, %rd31, %rd217;
	ld.global.nc.f32 	%f346, [%rd218];
	fma.rn.f32 	%f347, %f94, %f346, %f345;
	add.s32 	%r160, %r159, %r285;
	mul.wide.u32 	%rd219, %r160, 4;
	add.s64 	%rd220, %rd31, %rd219;
	ld.global.nc.f32 	%f348, [%rd220];
	fma.rn.f32 	%f349, %f95, %f348, %f347;
	add.s32 	%r161, %r160, %r285;
	mul.wide.u32 	%rd221, %r161, 4;
	add.s64 	%rd222, %rd31, %rd221;
	ld.global.nc.f32 	%f350, [%rd222];
	fma.rn.f32 	%f351, %f96, %f350, %f349;
	add.s32 	%r162, %r161, %r285;
	mul.wide.u32 	%rd223, %r162, 4;
	add.s64 	%rd224, %rd31, %rd223;
	ld.global.nc.f32 	%f352, [%rd224];
	fma.rn.f32 	%f353, %f97, %f352, %f351;
	add.s32 	%r163, %r162, %r285;
	mul.wide.u32 	%rd225, %r163, 4;
	add.s64 	%rd226, %rd31, %rd225;
	ld.global.nc.f32 	%f354, [%rd226];
	fma.rn.f32 	%f355, %f98, %f354, %f353;
	add.s32 	%r164, %r163, %r285;
	mul.wide.u32 	%rd227, %r164, 4;
	add.s64 	%rd228, %rd31, %rd227;
	ld.global.nc.f32 	%f356, [%rd228];
	fma.rn.f32 	%f357, %f99, %f356, %f355;
	add.s32 	%r165, %r164, %r285;
	mul.wide.u32 	%rd229, %r165, 4;
	add.s64 	%rd230, %rd31, %rd229;
	ld.global.nc.f32 	%f358, [%rd230];
	fma.rn.f32 	%f359, %f100, %f358, %f357;
	add.s32 	%r166, %r165, %r285;
	mul.wide.u32 	%rd231, %r166, 4;
	add.s64 	%rd232, %rd31, %rd231;
	ld.global.nc.f32 	%f360, [%rd232];
	fma.rn.f32 	%f361, %f101, %f360, %f359;
	add.s32 	%r167, %r166, %r285;
	mul.wide.u32 	%rd233, %r167, 4;
	add.s64 	%rd234, %rd31, %rd233;
	ld.global.nc.f32 	%f362, [%rd234];
	fma.rn.f32 	%f363, %f102, %f362, %f361;
	add.s32 	%r168, %r167, %r285;
	mul.wide.u32 	%rd235, %r168, 4;
	add.s64 	%rd236, %rd31, %rd235;
	ld.global.nc.f32 	%f364, [%rd236];
	fma.rn.f32 	%f365, %f103, %f364, %f363;
	add.s32 	%r169, %r168, %r285;
	mul.wide.u32 	%rd237, %r169, 4;
	add.s64 	%rd238, %rd31, %rd237;
	ld.global.nc.f32 	%f366, [%rd238];
	fma.rn.f32 	%f367, %f104, %f366, %f365;
	add.s32 	%r170, %r169, %r285;
	mul.wide.u32 	%rd239, %r170, 4;
	add.s64 	%rd240, %rd31, %rd239;
	ld.global.nc.f32 	%f368, [%rd240];
	fma.rn.f32 	%f369, %f105, %f368, %f367;
	add.s32 	%r171, %r170, %r285;
	mul.wide.u32 	%rd241, %r171, 4;
	add.s64 	%rd242, %rd31, %rd241;
	ld.global.nc.f32 	%f370, [%rd242];
	fma.rn.f32 	%f371, %f106, %f370, %f369;
	add.s32 	%r172, %r171, %r285;
	mul.wide.u32 	%rd243, %r172, 4;
	add.s64 	%rd244, %rd31, %rd243;
	ld.global.nc.f32 	%f372, [%rd244];
	fma.rn.f32 	%f373, %f107, %f372, %f371;
	add.s32 	%r173, %r172, %r285;
	mul.wide.u32 	%rd245, %r173, 4;
	add.s64 	%rd246, %rd31, %rd245;
	ld.global.nc.f32 	%f374, [%rd246];
	fma.rn.f32 	%f375, %f108, %f374, %f373;
	add.s32 	%r174, %r173, %r285;
	mul.wide.u32 	%rd247, %r174, 4;
	add.s64 	%rd248, %rd31, %rd247;
	ld.global.nc.f32 	%f376, [%rd248];
	fma.rn.f32 	%f377, %f109, %f376, %f375;
	add.s32 	%r175, %r174, %r285;
	mul.wide.u32 	%rd249, %r175, 4;
	add.s64 	%rd250, %rd31, %rd249;
	ld.global.nc.f32 	%f378, [%rd250];
	fma.rn.f32 	%f379, %f110, %f378, %f377;
	add.s32 	%r176, %r175, %r285;
	mul.wide.u32 	%rd251, %r176, 4;
	add.s64 	%rd252, %rd31, %rd251;
	ld.global.nc.f32 	%f380, [%rd252];
	fma.rn.f32 	%f381, %f111, %f380, %f379;
	add.s32 	%r177, %r176, %r285;
	mul.wide.u32 	%rd253, %r177, 4;
	add.s64 	%rd254, %rd31, %rd253;
	ld.global.nc.f32 	%f382, [%rd254];
	fma.rn.f32 	%f383, %f112, %f382, %f381;
	add.s32 	%r178, %r177, %r285;
	mul.wide.u32 	%rd255, %r178, 4;
	add.s64 	%rd256, %rd31, %rd255;
	ld.global.nc.f32 	%f384, [%rd256];
	fma.rn.f32 	%f385, %f113, %f384, %f383;
	add.s32 	%r179, %r178, %r285;
	mul.wide.u32 	%rd257, %r179, 4;
	add.s64 	%rd258, %rd31, %rd257;
	ld.global.nc.f32 	%f386, [%rd258];
	fma.rn.f32 	%f387, %f114, %f386, %f385;
	add.s32 	%r180, %r179, %r285;
	mul.wide.u32 	%rd259, %r180, 4;
	add.s64 	%rd260, %rd31, %rd259;
	ld.global.nc.f32 	%f388, [%rd260];
	fma.rn.f32 	%f389, %f115, %f388, %f387;
	add.s32 	%r181, %r180, %r285;
	mul.wide.u32 	%rd261, %r181, 4;
	add.s64 	%rd262, %rd31, %rd261;
	ld.global.nc.f32 	%f390, [%rd262];
	fma.rn.f32 	%f391, %f116, %f390, %f389;
	add.s32 	%r182, %r181, %r285;
	mul.wide.u32 	%rd263, %r182, 4;
	add.s64 	%rd264, %rd31, %rd263;
	ld.global.nc.f32 	%f392, [%rd264];
	fma.rn.f32 	%f393, %f117, %f392, %f391;
	add.s32 	%r183, %r182, %r285;
	mul.wide.u32 	%rd265, %r183, 4;
	add.s64 	%rd266, %rd31, %rd265;
	ld.global.nc.f32 	%f394, [%rd266];
	fma.rn.f32 	%f395, %f118, %f394, %f393;
	add.s32 	%r184, %r183, %r285;
	mul.wide.u32 	%rd267, %r184, 4;
	add.s64 	%rd268, %rd31, %rd267;
	ld.global.nc.f32 	%f396, [%rd268];
	fma.rn.f32 	%f397, %f119, %f396, %f395;
	add.s32 	%r185, %r184, %r285;
	mul.wide.u32 	%rd269, %r185, 4;
	add.s64 	%rd270, %rd31, %rd269;
	ld.global.nc.f32 	%f398, [%rd270];
	fma.rn.f32 	%f399, %f120, %f398, %f397;
	add.s32 	%r186, %r185, %r285;
	mul.wide.u32 	%rd271, %r186, 4;
	add.s64 	%rd272, %rd31, %rd271;
	ld.global.nc.f32 	%f400, [%rd272];
	fma.rn.f32 	%f401, %f121, %f400, %f399;
	add.s32 	%r187, %r186, %r285;
	mul.wide.u32 	%rd273, %r187, 4;
	add.s64 	%rd274, %rd31, %rd273;
	ld.global.nc.f32 	%f402, [%rd274];
	fma.rn.f32 	%f403, %f122, %f402, %f401;
	add.s32 	%r188, %r187, %r285;
	mul.wide.u32 	%rd275, %r188, 4;
	add.s64 	%rd276, %rd31, %rd275;
	ld.global.nc.f32 	%f404, [%rd276];
	fma.rn.f32 	%f405, %f123, %f404, %f403;
	add.s32 	%r189, %r188, %r285;
	mul.wide.u32 	%rd277, %r189, 4;
	add.s64 	%rd278, %rd31, %rd277;
	ld.global.nc.f32 	%f406, [%rd278];
	fma.rn.f32 	%f407, %f124, %f406, %f405;
	add.s32 	%r190, %r189, %r285;
	mul.wide.u32 	%rd279, %r190, 4;
	add.s64 	%rd280, %rd31, %rd279;
	ld.global.nc.f32 	%f408, [%rd280];
	fma.rn.f32 	%f409, %f125, %f408, %f407;
	add.s32 	%r191, %r190, %r285;
	mul.wide.u32 	%rd281, %r191, 4;
	add.s64 	%rd282, %rd31, %rd281;
	ld.global.nc.f32 	%f410, [%rd282];
	fma.rn.f32 	%f411, %f126, %f410, %f409;
	add.s32 	%r192, %r191, %r285;
	mul.wide.u32 	%rd283, %r192, 4;
	add.s64 	%rd284, %rd31, %rd283;
	ld.global.nc.f32 	%f412, [%rd284];
	fma.rn.f32 	%f413, %f127, %f412, %f411;
	add.s32 	%r193, %r192, %r285;
	mul.wide.u32 	%rd285, %r193, 4;
	add.s64 	%rd286, %rd31, %rd285;
	ld.global.nc.f32 	%f414, [%rd286];
	fma.rn.f32 	%f415, %f128, %f414, %f413;
	st.local.f32 	[%rd30], %f415;
	add.s32 	%r297, %r297, 1;
	setp.eq.s32 	%p4, %r297, %r285;
	@%p4 bra 	$L__BB2_24;
	bra.uni 	$L__BB2_40;
$L__BB2_41:
	mov.b32 	%r307, 0;
$L__BB2_42:
	add.s32 	%r231, %r26, %r307;
	mul.wide.s32 	%rd352, %r231, 4;
	add.s64 	%rd353, %rd11, %rd352;
	mov.b32 	%r232, 0;
	st.global.u32 	[%rd353], %r232;
	st.global.u32 	[%rd353+4], %r232;
	st.global.u32 	[%rd353+8], %r232;
	st.global.u32 	[%rd353+12], %r232;
	st.global.u32 	[%rd353+16], %r232;
	st.global.u32 	[%rd353+20], %r232;
	st.global.u32 	[%rd353+24], %r232;
	st.global.u32 	[%rd353+28], %r232;
	st.global.u32 	[%rd353+32], %r232;
	st.global.u32 	[%rd353+36], %r232;
	st.global.u32 	[%rd353+40], %r232;
	st.global.u32 	[%rd353+44], %r232;
	st.global.u32 	[%rd353+48], %r232;
	st.global.u32 	[%rd353+52], %r232;
	st.global.u32 	[%rd353+56], %r232;
	st.global.u32 	[%rd353+60], %r232;
	st.global.u32 	[%rd353+64], %r232;
	st.global.u32 	[%rd353+68], %r232;
	st.global.u32 	[%rd353+72], %r232;
	st.global.u32 	[%rd353+76], %r232;
	st.global.u32 	[%rd353+80], %r232;
	st.global.u32 	[%rd353+84], %r232;
	st.global.u32 	[%rd353+88], %r232;
	st.global.u32 	[%rd353+92], %r232;
	st.global.u32 	[%rd353+96], %r232;
	st.global.u32 	[%rd353+100], %r232;
	st.global.u32 	[%rd353+104], %r232;
	st.global.u32 	[%rd353+108], %r232;
	st.global.u32 	[%rd353+112], %r232;
	st.global.u32 	[%rd353+116], %r232;
	st.global.u32 	[%rd353+120], %r232;
	st.global.u32 	[%rd353+124], %r232;
	add.s32 	%r307, %r307, 32;
	setp.ne.s32 	%p18, %r307, 128;
	@%p18 bra 	$L__BB2_42;
$L__BB2_43:
	ret;

}
	// .globl	_Z12compute_gramPKfPfiib
.visible .entry _Z12compute_gramPKfPfiib(
	.param .u64 .ptr .align 1 _Z12compute_gramPKfPfiib_param_0,
	.param .u64 .ptr .align 1 _Z12compute_gramPKfPfiib_param_1,
	.param .u32 _Z12compute_gramPKfPfiib_param_2,
	.param .u32 _Z12compute_gramPKfPfiib_param_3,
	.param .u8 _Z12compute_gramPKfPfiib_param_4
)
{


	ret;

}
	// .globl	_Z11compute_msePKfS0_Pfi
.visible .entry _Z11compute_msePKfS0_Pfi(
	.param .u64 .ptr .align 1 _Z11compute_msePKfS0_Pfi_param_0,
	.param .u64 .ptr .align 1 _Z11compute_msePKfS0_Pfi_param_1,
	.param .u64 .ptr .align 1 _Z11compute_msePKfS0_Pfi_param_2,
	.param .u32 _Z11compute_msePKfS0_Pfi_param_3
)
{
	.reg .pred 	%p<2>;
	.reg .b32 	%r<6>;
	.reg .b32 	%f<5>;
	.reg .b64 	%rd<11>;

	ld.param.u64 	%rd1, [_Z11compute_msePKfS0_Pfi_param_0];
	ld.param.u64 	%rd2, [_Z11compute_msePKfS0_Pfi_param_1];
	ld.param.u64 	%rd3, [_Z11compute_msePKfS0_Pfi_param_2];
	ld.param.u32 	%r2, [_Z11compute_msePKfS0_Pfi_param_3];
	mov.u32 	%r3, %ctaid.x;
	mov.u32 	%r4, %ntid.x;
	mov.u32 	%r5, %tid.x;
	mad.lo.s32 	%r1, %r3, %r4, %r5;
	setp.ge.s32 	%p1, %r1, %r2;
	@%p1 bra 	$L__BB4_2;
	cvta.to.global.u64 	%rd4, %rd1;
	cvta.to.global.u64 	%rd5, %rd2;
	cvta.to.global.u64 	%rd6, %rd3;
	mul.wide.s32 	%rd7, %r1, 4;
	add.s64 	%rd8, %rd4, %rd7;
	ld.global.f32 	%f1, [%rd8];
	add.s64 	%rd9, %rd5, %rd7;
	ld.global.f32 	%f2, [%rd9];
	sub.f32 	%f3, %f1, %f2;
	mul.f32 	%f4, %f3, %f3;
	add.s64 	%rd10, %rd6, %rd7;
	st.global.f32 	[%rd10], %f4;
$L__BB4_2:
	ret;

}
	// .globl	_Z17compute_abs_errorPKfS0_Pfi
.visible .entry _Z17compute_abs_errorPKfS0_Pfi(
	.param .u64 .ptr .align 1 _Z17compute_abs_errorPKfS0_Pfi_param_0,
	.param .u64 .ptr .align 1 _Z17compute_abs_errorPKfS0_Pfi_param_1,
	.param .u64 .ptr .align 1 _Z17compute_abs_errorPKfS0_Pfi_param_2,
	.param .u32 _Z17compute_abs_errorPKfS0_Pfi_param_3
)
{
	.reg .pred 	%p<2>;
	.reg .b32 	%r<6>;
	.reg .b32 	%f<5>;
	.reg .b64 	%rd<11>;

	ld.param.u64 	%rd1, [_Z17compute_abs_errorPKfS0_Pfi_param_0];
	ld.param.u64 	%rd2, [_Z17compute_abs_errorPKfS0_Pfi_param_1];
	ld.param.u64 	%rd3, [_Z17compute_abs_errorPKfS0_Pfi_param_2];
	ld.param.u32 	%r2, [_Z17compute_abs_errorPKfS0_Pfi_param_3];
	mov.u32 	%r3, %ctaid.x;
	mov.u32 	%r4, %ntid.x;
	mov.u32 	%r5, %tid.x;
	mad.lo.s32 	%r1, %r3, %r4, %r5;
	setp.ge.s32 	%p1, %r1, %r2;
	@%p1 bra 	$L__BB5_2;
	cvta.to.global.u64 	%rd4, %rd1;
	cvta.to.global.u64 	%rd5, %rd2;
	cvta.to.global.u64 	%rd6, %rd3;
	mul.wide.s32 	%rd7, %r1, 4;
	add.s64 	%rd8, %rd4, %rd7;
	ld.global.f32 	%f1, [%rd8];
	add.s64 	%rd9, %rd5, %rd7;
	ld.global.f32 	%f2, [%rd9];
	sub.f32 	%f3, %f1, %f2;
	abs.f32 	%f4, %f3;
	add.s64 	%rd10, %rd6, %rd7;
	st.global.f32 	[%rd10], %f4;
$L__BB5_2:
	ret;

}


// ===== COMPILED SASS (sm_100) =====

	.target	sm_100

	.elftype	@"ET_EXEC"


//--------------------- .note.nv.tkinfo           --------------------------
	.section	.note.nv.tkinfo,"",@"SHT_NOTE"
	.sectionflags	@"SHF_NOTE_NV_TKINFO"
	.tkinfo
        /*0018*/ 	.word	0x00000002
        /*0030*/ 	.string	""
        /*0030*/ 	.string	"ptxas"
        /*0030*/ 	.string	"Cuda compilation tools, release 13.0, V13.0.88"
        /*0030*/ 	.string	"Build cuda_13.0.r13.0/compiler.36424714_0"
        /*0030*/ 	.string	"-arch sm_100 -m 64 "



//--------------------- .note.nv.cuinfo           --------------------------
	.section	.note.nv.cuinfo,"",@"SHT_NOTE"
	.sectionflags	@"SHF_NOTE_NV_CUINFO"
        /*0018*/ 	.short	0x0002
        /*001a*/ 	.short	0x0064
        /*001c*/ 	.short	0x0082
	.zero		2


//--------------------- .nv.info                  --------------------------
	.section	.nv.info,"",@"SHT_CUDA_INFO"
	.align	4


	//----- nvinfo : EIATTR_REGCOUNT
	.align		4
        /*0000*/ 	.byte	0x04, 0x2f
        /*0002*/ 	.short	(.L_10 - .L_9)
	.align		4
.L_9:
        /*0004*/ 	.word	index@(_Z18init_random_scaledPfifm)
        /*0008*/ 	.word	0x0000001f


	//----- nvinfo : EIATTR_FRAME_SIZE
	.align		4
.L_10:
        /*000c*/ 	.byte	0x04, 0x11
        /*000e*/ 	.short	(.L_12 - .L_11)
	.align		4
.L_11:
        /*0010*/ 	.word	index@(_Z18init_random_scaledPfifm)
        /*0014*/ 	.word	0x00000030


	//----- nvinfo : EIATTR_REGCOUNT
	.align		4
.L_12:
        /*0018*/ 	.byte	0x04, 0x2f
        /*001a*/ 	.short	(.L_14 - .L_13)
	.align		4
.L_13:
        /*001c*/ 	.word	index@(_Z8mlp_fullPKfS0_S0_PfS1_i)
        /*0020*/ 	.word	0x00000020


	//----- nvinfo : EIATTR_FRAME_SIZE
	.align		4
.L_14:
        /*0024*/ 	.byte	0x04, 0x11
        /*0026*/ 	.short	(.L_16 - .L_15)
	.align		4
.L_15:
        /*0028*/ 	.word	index@(_Z8mlp_fullPKfS0_S0_PfS1_i)
        /*002c*/ 	.word	0x00000000


	//----- nvinfo : EIATTR_REGCOUNT
	.align		4
.L_16:
        /*0030*/ 	.byte	0x04, 0x2f
        /*0032*/ 	.short	(.L_18 - .L_17)
	.align		4
.L_17:
        /*0034*/ 	.word	index@(_Z11mlp_lowrankPKfS0_S0_S0_S0_Pfii)
        /*0038*/ 	.word	0x000000a8


	//----- nvinfo : EIATTR_FRAME_SIZE
	.align		4
.L_18:
        /*003c*/ 	.byte	0x04, 0x11
        /*003e*/ 	.short	(.L_20 - .L_19)
	.align		4
.L_19:
        /*0040*/ 	.word	index@(_Z11mlp_lowrankPKfS0_S0_S0_S0_Pfii)
        /*0044*/ 	.word	0x00000a00


	//----- nvinfo : EIATTR_REGCOUNT
	.align		4
.L_20:
        /*0048*/ 	.byte	0x04, 0x2f
        /*004a*/ 	.short	(.L_22 - .L_21)
	.align		4
.L_21:
        /*004c*/ 	.word	index@(_Z12compute_gramPKfPfiib)
        /*0050*/ 	.word	0x00000004


	//----- nvinfo : EIATTR_FRAME_SIZE
	.align		4
.L_22:
        /*0054*/ 	.byte	0x04, 0x11
        /*0056*/ 	.short	(.L_24 - .L_23)
	.align		4
.L_23:
        /*0058*/ 	.word	index@(_Z12compute_gramPKfPfiib)
        /*005c*/ 	.word	0x00000000


	//----- nvinfo : EIATTR_REGCOUNT
	.align		4
.L_24:
        /*0060*/ 	.byte	0x04, 0x2f
        /*0062*/ 	.short	(.L_26 - .L_25)
	.align		4
.L_25:
        /*0064*/ 	.word	index@(_Z11compute_msePKfS0_Pfi)
        /*0068*/ 	.word	0x0000000c


	//----- nvinfo : EIATTR_FRAME_SIZE
	.align		4
.L_26:
        /*006c*/ 	.byte	0x04, 0x11
        /*006e*/ 	.short	(.L_28 - .L_27)
	.align		4
.L_27:
        /*0070*/ 	.word	index@(_Z11compute_msePKfS0_Pfi)
        /*0074*/ 	.word	0x00000000


	//----- nvinfo : EIATTR_REGCOUNT
	.align		4
.L_28:
        /*0078*/ 	.byte	0x04, 0x2f
        /*007a*/ 	.short	(.L_30 - .L_29)
	.align		4
.L_29:
        /*007c*/ 	.word	index@(_Z17compute_abs_errorPKfS0_Pfi)
        /*0080*/ 	.word	0x0000000c


	//----- nvinfo : EIATTR_FRAME_SIZE
	.align		4
.L_30:
        /*0084*/ 	.byte	0x04, 0x11
        /*0086*/ 	.short	(.L_32 - .L_31)
	.align		4
.L_31:
        /*0088*/ 	.word	index@(_Z17compute_abs_errorPKfS0_Pfi)
        /*008c*/ 	.word	0x00000000


	//----- nvinfo : EIATTR_MIN_STACK_SIZE
	.align		4
.L_32:
        /*0090*/ 	.byte	0x04, 0x12
        /*0092*/ 	.short	(.L_34 - .L_33)
	.align		4
.L_33:
        /*0094*/ 	.word	index@(_Z17compute_abs_errorPKfS0_Pfi)
        /*0098*/ 	.word	0x00000000


	//----- nvinfo : EIATTR_MIN_STACK_SIZE
	.align		4
.L_34:
        /*009c*/ 	.byte	0x04, 0x12
        /*009e*/ 	.short	(.L_36 - .L_35)
	.align		4
.L_35:
        /*00a0*/ 	.word	index@(_Z11compute_msePKfS0_Pfi)
        /*00a4*/ 	.word	0x00000000


	//----- nvinfo : EIATTR_MIN_STACK_SIZE
	.align		4
.L_36:
        /*00a8*/ 	.byte	0x04, 0x12
        /*00aa*/ 	.short	(.L_38 - .L_37)
	.align		4
.L_37:
        /*00ac*/ 	.word	index@(_Z12compute_gramPKfPfiib)
        /*00b0*/ 	.word	0x00000000


	//----- nvinfo : EIATTR_MIN_STACK_SIZE
	.align		4
.L_38:
        /*00b4*/ 	.byte	0x04, 0x12
        /*00b6*/ 	.short	(.L_40 - .L_39)
	.align		4
.L_39:
        /*00b8*/ 	.word	index@(_Z11mlp_lowrankPKfS0_S0_S0_S0_Pfii)
        /*00bc*/ 	.word	0x00000a00


	//----- nvinfo : EIATTR_MIN_STACK_SIZE
	.align		4
.L_40:
        /*00c0*/ 	.byte	0x04, 0x12
        /*00c2*/ 	.short	(.L_42 - .L_41)
	.align		4
.L_41:
        /*00c4*/ 	.word	index@(_Z8mlp_fullPKfS0_S0_PfS1_i)
        /*00c8*/ 	.word	0x00000000


	//----- nvinfo : EIATTR_MIN_STACK_SIZE
	.align		4
.L_42:
        /*00cc*/ 	.byte	0x04, 0x12
        /*00ce*/ 	.short	(.L_44 - .L_43)
	.align		4
.L_43:
        /*00d0*/ 	.word	index@(_Z18init_random_scaledPfifm)
        /*00d4*/ 	.word	0x00000030
.L_44:


//--------------------- .nv.compat                --------------------------
	.section	.nv.compat,"",@"SHT_CUDA_COMPAT_INFO"
	.align	4
        /*0000*/ 	.byte	0x02, 0x09, 0x00, 0x00, 0x02, 0x02, 0x01, 0x00, 0x02, 0x05, 0x05, 0x00, 0x03, 0x07, 0x01, 0x01
        /*0010*/ 	.byte	0x02, 0x03, 0x00, 0x00, 0x02, 0x06, 0x01, 0x00, 0x04, 0x0b, 0x08, 0x00, 0x01, 0x00, 0x00, 0x00
        /*0020*/ 	.byte	0x00, 0x00, 0x00, 0x00


//--------------------- .nv.info._Z17compute_abs_errorPKfS0_Pfi --------------------------
	.section	.nv.info._Z17compute_abs_errorPKfS0_Pfi,"",@"SHT_CUDA_INFO"
	.sectionflags	@""
	.align	4


	//----- nvinfo : EIATTR_CUDA_API_VERSION
	.align		4
        /*0000*/ 	.byte	0x04, 0x37
        /*0002*/ 	.short	(.L_46 - .L_45)
.L_45:
        /*0004*/ 	.word	0x00000082


	//----- nvinfo : EIATTR_KPARAM_INFO
	.align		4
.L_46:
        /*0008*/ 	.byte	0x04, 0x17
        /*000a*/ 	.short	(.L_48 - .L_47)
.L_47:
        /*000c*/ 	.word	0x00000000
        /*0010*/ 	.short	0x0003
        /*0012*/ 	.short	0x0018
        /*0014*/ 	.byte	0x00, 0xf0, 0x11, 0x00


	//----- nvinfo : EIATTR_KPARAM_INFO
	.align		4
.L_48:
        /*0018*/ 	.byte	0x04, 0x17
        /*001a*/ 	.short	(.L_50 - .L_49)
.L_49:
        /*001c*/ 	.word	0x00000000
        /*0020*/ 	.short	0x0002
        /*0022*/ 	.short	0x0010
        /*0024*/ 	.byte	0x00, 0xf5, 0x21, 0x00


	//----- nvinfo : EIATTR_KPARAM_INFO
	.align		4
.L_50:
        /*0028*/ 	.byte	0x04, 0x17
        /*002a*/ 	.short	(.L_52 - .L_51)
.L_51:
        /*002c*/ 	.word	0x00000000
        /*0030*/ 	.short	0x0001
        /*0032*/ 	.short	0x0008
        /*0034*/ 	.byte	0x00, 0xf5, 0x21, 0x00


	//----- nvinfo : EIATTR_KPARAM_INFO
	.align		4
.L_52:
        /*0038*/ 	.byte	0x04, 0x17
        /*003a*/ 	.short	(.L_54 - .L_53)
.L_53:
        /*003c*/ 	.word	0x00000000
        /*0040*/ 	.short	0x0000
        /*0042*/ 	.short	0x0000
        /*0044*/ 	.byte	0x00, 0xf5, 0x21, 0x00


	//----- nvinfo : EIATTR_SPARSE_MMA_MASK
	.align		4
.L_54:
        /*0048*/ 	.byte	0x03, 0x50
        /*004a*/ 	.short	0x0000


	//----- nvinfo : EIATTR_MAXREG_COUNT
	.align		4
        /*004c*/ 	.byte	0x03, 0x1b
        /*004e*/ 	.short	0x00ff


	//----- nvinfo : EIATTR_MERCURY_ISA_VERSION
	.align		4
        /*0050*/ 	.byte	0x03, 0x5f
        /*0052*/ 	.short	0x0101


	//----- nvinfo : EIATTR_VRC_CTA_INIT_COUNT
	.align		4
        /*0054*/ 	.byte	0x02, 0x4a
	.zero		1
	.zero		1


	//----- nvinfo : EIATTR_EXIT_INSTR_OFFSETS
	.align		4
        /*0058*/ 	.byte	0x04, 0x1c
        /*005a*/ 	.short	(.L_56 - .L_55)


	//   ....[0]....
.L_55:
        /*005c*/ 	.word	0x00000070


	//   ....[1]....
        /*0060*/ 	.word	0x00000140


	//----- nvinfo : EIATTR_CBANK_PARAM_SIZE
	.align		4
.L_56:
        /*0064*/ 	.byte	0x03, 0x19
        /*0066*/ 	.short	0x001c


	//----- nvinfo : EIATTR_PARAM_CBANK
	.align		4
        /*0068*/ 	.byte	0x04, 0x0a
        /*006a*/ 	.short	(.L_58 - .L_57)
	.align		4
.L_57:
        /*006c*/ 	.word	index@(.nv.constant0._Z17compute_abs_errorPKfS0_Pfi)
        /*0070*/ 	.short	0x0380
        /*0072*/ 	.short	0x001c


	//----- nvinfo : EIATTR_SW_WAR
	.align		4
.L_58:
        /*0074*/ 	.byte	0x04, 0x36
        /*0076*/ 	.short	(.L_60 - .L_59)
.L_59:
        /*0078*/ 	.word	0x00000008
.L_60:


//--------------------- .nv.info._Z11compute_msePKfS0_Pfi --------------------------
	.section	.nv.info._Z11compute_msePKfS0_Pfi,"",@"SHT_CUDA_INFO"
	.sectionflags	@""
	.align	4


	//----- nvinfo : EIATTR_CUDA_API_VERSION
	.align		4
        /*0000*/ 	.byte	0x04, 0x37
        /*0002*/ 	.short	(.L_62 - .L_61)
.L_61:
        /*0004*/ 	.word	0x00000082


	//----- nvinfo : EIATTR_KPARAM_INFO
	.align		4
.L_62:
        /*0008*/ 	.byte	0x04, 0x17
        /*000a*/ 	.short	(.L_64 - .L_63)
.L_63:
        /*000c*/ 	.word	0x00000000
        /*0010*/ 	.short	0x0003
        /*0012*/ 	.short	0x0018
        /*0014*/ 	.byte	0x00, 0xf0, 0x11, 0x00


	//----- nvinfo : EIATTR_KPARAM_INFO
	.align		4
.L_64:
        /*0018*/ 	.byte	0x04, 0x17
        /*001a*/ 	.short	(.L_66 - .L_65)
.L_65:
        /*001c*/ 	.word	0x00000000
        /*0020*/ 	.short	0x0002
        /*0022*/ 	.short	0x0010
        /*0024*/ 	.byte	0x00, 0xf5, 0x21, 0x00


	//----- nvinfo : EIATTR_KPARAM_INFO
	.align		4
.L_66:
        /*0028*/ 	.byte	0x04, 0x17
        /*002a*/ 	.short	(.L_68 - .L_67)
.L_67:
        /*002c*/ 	.word	0x00000000
        /*0030*/ 	.short	0x0001
        /*0032*/ 	.short	0x0008
        /*0034*/ 	.byte	0x00, 0xf5, 0x21, 0x00


	//----- nvinfo : EIATTR_KPARAM_INFO
	.align		4
.L_68:
        /*0038*/ 	.byte	0x04, 0x17
        /*003a*/ 	.short	(.L_70 - .L_69)
.L_69:
        /*003c*/ 	.word	0x00000000
        /*0040*/ 	.short	0x0000
        /*0042*/ 	.short	0x0000
        /*0044*/ 	.byte	0x00, 0xf5, 0x21, 0x00


	//----- nvinfo : EIATTR_SPARSE_MMA_MASK
	.align		4
.L_70:
        /*0048*/ 	.byte	0x03, 0x50
        /*004a*/ 	.short	0x0000


	//----- nvinfo : EIATTR_MAXREG_COUNT
	.align		4
        /*004c*/ 	.byte	0x03, 0x1b
        /*004e*/ 	.short	0x00ff


	//----- nvinfo : EIATTR_MERCURY_ISA_VERSION
	.align		4
        /*0050*/ 	.byte	0x03, 0x5f
        /*0052*/ 	.short	0x0101


	//----- nvinfo : EIATTR_VRC_CTA_INIT_COUNT
	.align		4
        /*0054*/ 	.byte	0x02, 0x4a
	.zero		1
	.zero		1


	//----- nvinfo : EIATTR_EXIT_INSTR_OFFSETS
	.align		4
        /*0058*/ 	.byte	0x04, 0x1c
        /*005a*/ 	.short	(.L_72 - .L_71)


	//   ....[0]....
.L_71:
        /*005c*/ 	.word	0x00000070


	//   ....[1]....
        /*0060*/ 	.word	0x00000140


	//----- nvinfo : EIATTR_CBANK_PARAM_SIZE
	.align		4
.L_72:
        /*0064*/ 	.byte	0x03, 0x19
        /*0066*/ 	.short	0x001c


	//----- nvinfo : EIATTR_PARAM_CBANK
	.align		4
        /*0068*/ 	.byte	0x04, 0x0a
        /*006a*/ 	.short	(.L_74 - .L_73)
	.align		4
.L_73:
        /*006c*/ 	.word	index@(.nv.constant0._Z11compute_msePKfS0_Pfi)
        /*0070*/ 	.short	0x0380
        /*0072*/ 	.short	0x001c


	//----- nvinfo : EIATTR_SW_WAR
	.align		4
.L_74:
        /*0074*/ 	.byte	0x04, 0x36
        /*0076*/ 	.short	(.L_76 - .L_75)
.L_75:
        /*0078*/ 	.word	0x00000008
.L_76:


//--------------------- .nv.info._Z12compute_gramPKfPfiib --------------------------
	.section	.nv.info._Z12compute_gramPKfPfiib,"",@"SHT_CUDA_INFO"
	.sectionflags	@""
	.align	4


	//----- nvinfo : EIATTR_CUDA_API_VERSION
	.align		4
        /*0000*/ 	.byte	0x04, 0x37
        /*0002*/ 	.short	(.L_78 - .L_77)
.L_77:
        /*0004*/ 	.word	0x00000082


	//----- nvinfo : EIATTR_KPARAM_INFO
	.align		4
.L_78:
        /*0008*/ 	.byte	0x04, 0x17
        /*000a*/ 	.short	(.L_80 - .L_79)
.L_79:
        /*000c*/ 	.word	0x00000000
        /*0010*/ 	.short	0x0004
        /*0012*/ 	.short	0x0018
        /*0014*/ 	.byte	0x00, 0xf0, 0x05, 0x00


	//----- nvinfo : EIATTR_KPARAM_INFO
	.align		4
.L_80:
        /*0018*/ 	.byte	0x04, 0x17
        /*001a*/ 	.short	(.L_82 - .L_81)
.L_81:
        /*001c*/ 	.word	0x00000000
        /*0020*/ 	.short	0x0003
        /*0022*/ 	.short	0x0014
        /*0024*/ 	.byte	0x00, 0xf0, 0x11, 0x00


	//----- nvinfo : EIATTR_KPARAM_INFO
	.align		4
.L_82:
        /*0028*/ 	.byte	0x04, 0x17
        /*002a*/ 	.short	(.L_84 - .L_83)
.L_83:
        /*002c*/ 	.word	0x00000000
        /*0030*/ 	.short	0x0002
        /*0032*/ 	.short	0x0010
        /*0034*/ 	.byte	0x00, 0xf0, 0x11, 0x00


	//----- nvinfo : EIATTR_KPARAM_INFO
	.align		4
.L_84:
        /*0038*/ 	.byte	0x04, 0x17
        /*003a*/ 	.short	(.L_86 - .L_85)
.L_85:
        /*003c*/ 	.word	0x00000000
        /*0040*/ 	.short	0x0001
        /*0042*/ 	.short	0x0008
        /*0044*/ 	.byte	0x00, 0xf5, 0x21, 0x00


	//----- nvinfo : EIATTR_KPARAM_INFO
	.align		4
.L_86:
        /*0048*/ 	.byte	0x04, 0x17
        /*004a*/ 	.short	(.L_88 - .L_87)
.L_87:
        /*004c*/ 	.word	0x00000000
        /*0050*/ 	.short	0x0000
        /*0052*/ 	.short	0x0000
        /*0054*/ 	.byte	0x00, 0xf5, 0x21, 0x00


	//----- nvinfo : EIATTR_SPARSE_MMA_MASK
	.align		4
.L_88:
        /*0058*/ 	.byte	0x03, 0x50
        /*005a*/ 	.short	0x0000


	//----- nvinfo : EIATTR_MAXREG_COUNT
	.align		4
        /*005c*/ 	.byte	0x03, 0x1b
        /*005e*/ 	.short	0x00ff


	//----- nvinfo : EIATTR_MERCURY_ISA_VERSION
	.align		4
        /*0060*/ 	.byte	0x03, 0x5f
        /*0062*/ 	.short	0x0101


	//----- nvinfo : EIATTR_VRC_CTA_INIT_COUNT
	.align		4
        /*0064*/ 	.byte	0x02, 0x4a
	.zero		1
	.zero		1


	//----- nvinfo : EIATTR_EXIT_INSTR_OFFSETS
	.align		4
        /*0068*/ 	.byte	0x04, 0x1c
        /*006a*/ 	.short	(.L_90 - .L_89)


	//   ....[0]....
.L_89:
        /*006c*/ 	.word	0x00000010


	//----- nvinfo : EIATTR_CBANK_PARAM_SIZE
	.align		4
.L_90:
        /*0070*/ 	.byte	0x03, 0x19
        /*0072*/ 	.short	0x0019


	//----- nvinfo : EIATTR_PARAM_CBANK
	.align		4
        /*0074*/ 	.byte	0x04, 0x0a
        /*0076*/ 	.short	(.L_92 - .L_91)
	.align		4
.L_91:
        /*0078*/ 	.word	index@(.nv.constant0._Z12compute_gramPKfPfiib)
        /*007c*/ 	.short	0x0380
        /*007e*/ 	.short	0x0019


	//----- nvinfo : EIATTR_SW_WAR
	.align		4
.L_92:
        /*0080*/ 	.byte	0x04, 0x36
        /*0082*/ 	.short	(.L_94 - .L_93)
.L_93:
        /*0084*/ 	.word	0x00000008
.L_94:


//--------------------- .nv.info._Z11mlp_lowrankPKfS0_S0_S0_S0_Pfii --------------------------
	.section	.nv.info._Z11mlp_lowrankPKfS0_S0_S0_S0_Pfii,"",@"SHT_CUDA_INFO"
	.sectionflags	@""
	.align	4


	//----- nvinfo : EIATTR_CUDA_API_VERSION
	.align		4
        /*0000*/ 	.byte	0x04, 0x37
        /*0002*/ 	.short	(.L_96 - .L_95)
.L_95:
        /*0004*/ 	.word	0x00000082


	//----- nvinfo : EIATTR_KPARAM_INFO
	.align		4
.L_96:
        /*0008*/ 	.byte	0x04, 0x17
        /*000a*/ 	.short	(.L_98 - .L_97)
.L_97:
        /*000c*/ 	.word	0x00000000
        /*0010*/ 	.short	0x0007
        /*0012*/ 	.short	0x0034
        /*0014*/ 	.byte	0x00, 0xf0, 0x11, 0x00


	//----- nvinfo : EIATTR_KPARAM_INFO
	.align		4
.L_98:
        /*0018*/ 	.byte	0x04, 0x17
        /*001a*/ 	.short	(.L_100 - .L_99)
.L_99:
        /*001c*/ 	.word	0x00000000
        /*0020*/ 	.short	0x0006
        /*0022*/ 	.short	0x0030
        /*0024*/ 	.byte	0x00, 0xf0, 0x11, 0x00


	//----- nvinfo : EIATTR_KPARAM_INFO
	.align		4
.L_100:
        /*0028*/ 	.byte	0x04, 0x17
        /*002a*/ 	.short	(.L_102 - .L_101)
.L_101:
        /*002c*/ 	.word	0x00000000
        /*0030*/ 	.short	0x0005
        /*0032*/ 	.short	0x0028
        /*0034*/ 	.byte	0x00, 0xf5, 0x21, 0x00


	//----- nvinfo : EIATTR_KPARAM_INFO
	.align		4
.L_102:
        /*0038*/ 	.byte	0x04, 0x17
        /*003a*/ 	.short	(.L_104 - .L_103)
.L_103:
        /*003c*/ 	.word	0x00000000
        /*0040*/ 	.short	0x0004
        /*0042*/ 	.short	0x0020
        /*0044*/ 	.byte	0x00, 0xf5, 0x21, 0x00


	//----- nvinfo : EIATTR_KPARAM_INFO
	.align		4
.L_104:
        /*0048*/ 	.byte	0x04, 0x17
        /*004a*/ 	.short	(.L_106 - .L_105)
.L_105:
        /*004c*/ 	.word	0x00000000
        /*0050*/ 	.short	0x0003
        /*0052*/ 	.short	0x0018
        /*0054*/ 	.byte	0x00, 0xf5, 0x21, 0x00


	//----- nvinfo : EIATTR_KPARAM_INFO
	.align		4
.L_106:
        /*0058*/ 	.byte	0x04, 0x17
        /*005a*/ 	.short	(.L_108 - .L_107)
.L_107:
        /*005c*/ 	.word	0x00000000
        /*0060*/ 	.short	0x0002
        /*0062*/ 	.short	0x0010
        /*0064*/ 	.byte	0x00, 0xf5, 0x21, 0x00


	//----- nvinfo : EIATTR_KPARAM_INFO
	.align		4
.L_108:
        /*0068*/ 	.byte	0x04, 0x17
        /*006a*/ 	.short	(.L_110 - .L_109)
.L_109:
        /*006c*/ 	.word	0x00000000
        /*0070*/ 	.short	0x0001
        /*0072*/ 	.short	0x0008
        /*0074*/ 	.byte	0x00, 0xf5, 0x21, 0x00


	//----- nvinfo : EIATTR_KPARAM_INFO
	.align		4
.L_110:
        /*0078*/ 	.byte	0x04, 0x17
        /*007a*/ 	.short	(.L_112 - .L_111)
.L_111:
        /*007c*/ 	.word	0x00000000
        /*0080*/ 	.short	0x0000
        /*0082*/ 	.short	0x0000
        /*0084*/ 	.byte	0x00, 0xf5, 0x21, 0x00


	//----- nvinfo : EIATTR_SPARSE_MMA_MASK
	.align		4
.L_112:
        /*0088*/ 	.byte	0x03, 0x50
        /*008a*/ 	.short	0x0000


	//----- nvinfo : EIATTR_MAXREG_COUNT
	.align		4
        /*008c*/ 	.byte	0x03, 0x1b
        /*008e*/ 	.short	0x00ff


	//----- nvinfo : EIATTR_MERCURY_ISA_VERSION
	.align		4
        /*0090*/ 	.byte	0x03, 0x5f
        /*0092*/ 	.short	0x0101


	//----- nvinfo : EIATTR_VRC_CTA_INIT_COUNT
	.align		4
        /*0094*/ 	.byte	0x02, 0x4a
	.zero		1
	.zero		1


	//----- nvinfo : EIATTR_EXIT_INSTR_OFFSETS
	.align		4
        /*0098*/ 	.byte	0x04, 0x1c
        /*009a*/ 	.short	(.L_114 - .L_113)


	//   ....[0]....
.L_113:
        /*009c*/ 	.word	0x00000080


	//   ....[1]....
        /*00a0*/ 	.word	0x00004f20


	//   ....[2]....
        /*00a4*/ 	.word	0x000057c0


	//----- nvinfo : EIATTR_CBANK_PARAM_SIZE
	.align		4
.L_114:
        /*00a8*/ 	.byte	0x03, 0x19
        /*00aa*/ 	.short	0x0038


	//----- nvinfo : EIATTR_PARAM_CBANK
	.align		4
        /*00ac*/ 	.byte	0x04, 0x0a
        /*00ae*/ 	.short	(.L_116 - .L_115)
	.align		4
.L_115:
        /*00b0*/ 	.word	index@(.nv.constant0._Z11mlp_lowrankPKfS0_S0_S0_S0_Pfii)
        /*00b4*/ 	.short	0x0380
        /*00b6*/ 	.short	0x0038


	//----- nvinfo : EIATTR_SW_WAR
	.align		4
.L_116:
        /*00b8*/ 	.byte	0x04, 0x36
        /*00ba*/ 	.short	(.L_118 - .L_117)
.L_117:
        /*00bc*/ 	.word	0x00000008
.L_118:


//--------------------- .nv.info._Z8mlp_fullPKfS0_S0_PfS1_i --------------------------
	.section	.nv.info._Z8mlp_fullPKfS0_S0_PfS1_i,"",@"SHT_CUDA_INFO"
	.sectionflags	@""
	.align	4


	//----- nvinfo : EIATTR_CUDA_API_VERSION
	.align		4
        /*0000*/ 	.byte	0x04, 0x37
        /*0002*/ 	.short	(.L_120 - .L_119)
.L_119:
        /*0004*/ 	.word	0x00000082


	//----- nvinfo : EIATTR_KPARAM_INFO
	.align		4
.L_120:
        /*0008*/ 	.byte	0x04, 0x17
        /*000a*/ 	.short	(.L_122 - .L_121)
.L_121:
        /*000c*/ 	.word	0x00000000
        /*0010*/ 	.short	0x0005
        /*0012*/ 	.short	0x0028
        /*0014*/ 	.byte	0x00, 0xf0, 0x11, 0x00


	//----- nvinfo : EIATTR_KPARAM_INFO
	.align		4
.L_122:
        /*0018*/ 	.byte	0x04, 0x17
        /*001a*/ 	.short	(.L_124 - .L_123)
.L_123:
        /*001c*/ 	.word	0x00000000
        /*0020*/ 	.short	0x0004
        /*0022*/ 	.short	0x0020
        /*0024*/ 	.byte	0x00, 0xf5, 0x21, 0x00


	//----- nvinfo : EIATTR_KPARAM_INFO
	.align		4
.L_124:
        /*0028*/ 	.byte	0x04, 0x17
        /*002a*/ 	.short	(.L_126 - .L_125)
.L_125:
        /*002c*/ 	.word	0x00000000
        /*0030*/ 	.short	0x0003
        /*0032*/ 	.short	0x0018
        /*0034*/ 	.byte	0x00, 0xf5, 0x21, 0x00


	//----- nvinfo : EIATTR_KPARAM_INFO
	.align		4
.L_126:
        /*0038*/ 	.byte	0x04, 0x17
        /*003a*/ 	.short	(.L_128 - .L_127)
.L_127:
        /*003c*/ 	.word	0x00000000
        /*0040*/ 	.short	0x0002
        /*0042*/ 	.short	0x0010
        /*0044*/ 	.byte	0x00, 0xf5, 0x21, 0x00


	//----- nvinfo : EIATTR_KPARAM_INFO
	.align		4
.L_128:
        /*0048*/ 	.byte	0x04, 0x17
        /*004a*/ 	.short	(.L_130 - .L_129)
.L_129:
        /*004c*/ 	.word	0x00000000
        /*0050*/ 	.short	0x0001
        /*0052*/ 	.short	0x0008
        /*0054*/ 	.byte	0x00, 0xf5, 0x21, 0x00


	//----- nvinfo : EIATTR_KPARAM_INFO
	.align		4
.L_130:
        /*0058*/ 	.byte	0x04, 0x17
        /*005a*/ 	.short	(.L_132 - .L_131)
.L_131:
        /*005c*/ 	.word	0x00000000
        /*0060*/ 	.short	0x0000
        /*0062*/ 	.short	0x0000
        /*0064*/ 	.byte	0x00, 0xf5, 0x21, 0x00


	//----- nvinfo : EIATTR_SPARSE_MMA_MASK
	.align		4
.L_132:
        /*0068*/ 	.byte	0x03, 0x50
        /*006a*/ 	.short	0x0000


	//----- nvinfo : EIATTR_MAXREG_COUNT
	.align		4
        /*006c*/ 	.byte	0x03, 0x1b
        /*006e*/ 	.short	0x00ff


	//----- nvinfo : EIATTR_MERCURY_ISA_VERSION
	.align		4
        /*0070*/ 	.byte	0x03, 0x5f
        /*0072*/ 	.short	0x0101


	//----- nvinfo : EIATTR_VRC_CTA_INIT_COUNT
	.align		4
        /*0074*/ 	.byte	0x02, 0x4a
	.zero		1
	.zero		1


	//----- nvinfo : EIATTR_EXIT_INSTR_OFFSETS
	.align		4
        /*0078*/ 	.byte	0x04, 0x1c
        /*007a*/ 	.short	(.L_134 - .L_133)


	//   ....[0]....
.L_133:
        /*007c*/ 	.word	0x00000070


	//   ....[1]....
        /*0080*/ 	.word	0x00000b50


	//----- nvinfo : EIATTR_CBANK_PARAM_SIZE
	.align		4
.L_134:
        /*0084*/ 	.byte	0x03, 0x19
        /*0086*/ 	.short	0x002c


	//----- nvinfo : EIATTR_PARAM_CBANK
	.align		4
        /*0088*/ 	.byte	0x04, 0x0a
        /*008a*/ 	.short	(.L_136 - .L_135)
	.align		4
.L_135:
        /*008c*/ 	.word	index@(.nv.constant0._Z8mlp_fullPKfS0_S0_PfS1_i)
        /*0090*/ 	.short	0x0380
        /*0092*/ 	.short	0x002c


	//----- nvinfo : EIATTR_SW_WAR
	.align		4
.L_136:
        /*0094*/ 	.byte	0x04, 0x36
        /*0096*/ 	.short	(.L_138 - .L_137)
.L_137:
        /*0098*/ 	.word	0x00000008
.L_138:


//--------------------- .nv.info._Z18init_random_scaledPfifm --------------------------
	.section	.nv.info._Z18init_random_scaledPfifm,"",@"SHT_CUDA_INFO"
	.sectionflags	@""
	.align	4


	//----- nvinfo : EIATTR_CUDA_API_VERSION
	.align		4
        /*0000*/ 	.byte	0x04, 0x37
        /*0002*/ 	.short	(.L_140 - .L_139)
.L_139:
        /*0004*/ 	.word	0x00000082


	//----- nvinfo : EIATTR_KPARAM_INFO
	.align		4
.L_140:
        /*0008*/ 	.byte	0x04, 0x17
        /*000a*/ 	.short	(.L_142 - .L_141)
.L_141:
        /*000c*/ 	.word	0x00000000
        /*0010*/ 	.short	0x0003
        /*0012*/ 	.short	0x0010
        /*0014*/ 	.byte	0x00, 0xf0, 0x21, 0x00


	//----- nvinfo : EIATTR_KPARAM_INFO
	.align		4
.L_142:
        /*0018*/ 	.byte	0x04, 0x17
        /*001a*/ 	.short	(.L_144 - .L_143)
.L_143:
        /*001c*/ 	.word	0x00000000
        /*0020*/ 	.short	0x0002
        /*0022*/ 	.short	0x000c
        /*0024*/ 	.byte	0x00, 0xf0, 0x11, 0x00


	//----- nvinfo : EIATTR_KPARAM_INFO
	.align		4
.L_144:
        /*0028*/ 	.byte	0x04, 0x17
        /*002a*/ 	.short	(.L_146 - .L_145)
.L_145:
        /*002c*/ 	.word	0x00000000
        /*0030*/ 	.short	0x0001
        /*0032*/ 	.short	0x0008
        /*0034*/ 	.byte	0x00, 0xf0, 0x11, 0x00


	//----- nvinfo : EIATTR_KPARAM_INFO
	.align		4
.L_146:
        /*0038*/ 	.byte	0x04, 0x17
        /*003a*/ 	.short	(.L_148 - .L_147)
.L_147:
        /*003c*/ 	.word	0x00000000
        /*0040*/ 	.short	0x0000
        /*0042*/ 	.short	0x0000
        /*0044*/ 	.byte	0x00, 0xf5, 0x21, 0x00


	//----- nvinfo : EIATTR_SPARSE_MMA_MASK
	.align		4
.L_148:
        /*0048*/ 	.byte	0x03, 0x50
        /*004a*/ 	.short	0x0000


	//----- nvinfo : EIATTR_MAXREG_COUNT
	.align		4
        /*004c*/ 	.byte	0x03, 0x1b
        /*004e*/ 	.short	0x00ff


	//----- nvinfo : EIATTR_MERCURY_ISA_VERSION
	.align		4
        /*0050*/ 	.byte	0x03, 0x5f
        /*0052*/ 	.short	0x0101


	//----- nvinfo : EIATTR_VRC_CTA_INIT_COUNT
	.align		4
        /*0054*/ 	.byte	0x02, 0x4a
	.zero		1
	.zero		1


	//----- nvinfo : EIATTR_EXIT_INSTR_OFFSETS
	.align		4
        /*0058*/ 	.byte	0x04, 0x1c
        /*005a*/ 	.short	(.L_150 - .L_149)


	//   ....[0]....
.L_149:
        /*005c*/ 	.word	0x00000080


	//   ....[1]....
        /*0060*/ 	.word	0x00002830


	//----- nvinfo : EIATTR_CRS_STACK_SIZE
	.align		4
.L_150:
        /*0064*/ 	.byte	0x04, 0x1e
        /*0066*/ 	.short	(.L_152 - .L_151)
.L_151:
        /*0068*/ 	.word	0x00000000


	//----- nvinfo : EIATTR_CBANK_PARAM_SIZE
	.align		4
.L_152:
        /*006c*/ 	.byte	0x03, 0x19
        /*006e*/ 	.short	0x0018


	//----- nvinfo : EIATTR_PARAM_CBANK
	.align		4
        /*0070*/ 	.byte	0x04, 0x0a
        /*0072*/ 	.short	(.L_154 - .L_153)
	.align		4
.L_153:
        /*0074*/ 	.word	index@(.nv.constant0._Z18init_random_scaledPfifm)
        /*0078*/ 	.short	0x0380
        /*007a*/ 	.short	0x0018


	//----- nvinfo : EIATTR_SW_WAR
	.align		4
.L_154:
        /*007c*/ 	.byte	0x04, 0x36
        /*007e*/ 	.short	(.L_156 - .L_155)
.L_155:
        /*0080*/ 	.word	0x00000008
.L_156:


//--------------------- .nv.callgraph             --------------------------
	.section	.nv.callgraph,"",@"SHT_CUDA_CALLGRAPH"
	.align	4
	.sectionentsize	8
	.align		4
        /*0000*/ 	.word	0x00000000
	.align		4
        /*0004*/ 	.word	0xffffffff
	.align		4
        /*0008*/ 	.word	0x00000000
	.align		4
        /*000c*/ 	.word	0xfffffffe
	.align		4
        /*0010*/ 	.word	0x00000000
	.align		4
        /*0014*/ 	.word	0xfffffffd
	.align		4
        /*0018*/ 	.word	0x00000000
	.align		4
        /*001c*/ 	.word	0xfffffffc


//--------------------- .nv.constant4             --------------------------
	.section	.nv.constant4,"a",@progbits
	.align	8
	.align		8
.nv.constant4:
        /*0000*/ 	.dword	precalc_xorwow_matrix
	.align		8
        /*0008*/ 	.dword	precalc_xorwow_offset_matrix
	.align		8
        /*0010*/ 	.dword	mrg32k3aM1
	.align		8
        /*0018*/ 	.dword	mrg32k3aM2
	.align		8
        /*0020*/ 	.dword	mrg32k3aM1SubSeq
	.align		8
        /*0028*/ 	.dword	mrg32k3aM2SubSeq
	.align		8
        /*0030*/ 	.dword	mrg32k3aM1Seq
	.align		8
        /*0038*/ 	.dword	mrg32k3aM2Seq


//--------------------- .nv.constant3             --------------------------
	.section	.nv.constant3,"a",@progbits
	.align	8
.nv.constant3:
	.type		__cr_lgamma_table,@object
	.size		__cr_lgamma_table,(.L_8 - __cr_lgamma_table)
__cr_lgamma_table:
        /*0000*/ 	.byte	0x00, 0x00, 0x00, 0x00, 0x00, 0x00, 0x00, 0x00, 0x00, 0x00, 0x00, 0x00, 0x00, 0x00, 0x00, 0x00
        /*0010*/ 	.byte	0xef, 0x39, 0xfa, 0xfe, 0x42, 0x2e, 0xe6, 0x3f, 0x02, 0x20, 0x2a, 0xfa, 0x0b, 0xab, 0xfc, 0x3f
        /*0020*/ 	.byte	0xf9, 0x2c, 0x92, 0x7c, 0xa7, 0x6c, 0x09, 0x40, 0xc9, 0x79, 0x44, 0x3c, 0x64, 0x26, 0x13, 0x40
        /*0030*/ 	.byte	0xca, 0x01, 0xcf, 0x3a, 0x27, 0x51, 0x1a, 0x40, 0x30, 0xcc, 0x2d, 0xf3, 0xe1, 0x0c, 0x21, 0x40
        /*0040*/ 	.byte	0x0d, 0xb7, 0xfc, 0x82, 0x8e, 0x35, 0x25, 0x40
.L_8:


//--------------------- .text._Z17compute_abs_errorPKfS0_Pfi --------------------------
	.section	.text._Z17compute_abs_errorPKfS0_Pfi,"ax",@progbits
	.align	128
        .global         _Z17compute_abs_errorPKfS0_Pfi
        .type           _Z17compute_abs_errorPKfS0_Pfi,@function
        .size           _Z17compute_abs_errorPKfS0_Pfi,(.L_x_39 - _Z17compute_abs_errorPKfS0_Pfi)
        .other          _Z17compute_abs_errorPKfS0_Pfi,@"STO_CUDA_ENTRY STV_DEFAULT"
_Z17compute_abs_errorPKfS0_Pfi:
.text._Z17compute_abs_errorPKfS0_Pfi:
[----:B------:R-:W-:Y:S01]  /*0000*/  LDC R1, c[0x0][0x37c] ;  /* 0x0000df00ff017b82 */ /* 0x000fe20000000800 */
[----:B------:R-:W0:Y:S07]  /*0010*/  S2R R0, SR_TID.X ;  /* 0x0000000000007919 */ /* 0x000e2e0000002100 */
[----:B------:R-:W0:Y:S01]  /*0020*/  S2UR UR4, SR_CTAID.X ;  /* 0x00000000000479c3 */ /* 0x000e220000002500 */
[----:B------:R-:W1:Y:S07]  /*0030*/  LDCU UR5, c[0x0][0x398] ;  /* 0x00007300ff0577ac */ /* 0x000e6e0008000800 */
[----:B------:R-:W0:Y:S02]  /*0040*/  LDC R9, c[0x0][0x360] ;  /* 0x0000d800ff097b82 */ /* 0x000e240000000800 */
[----:B0-----:R-:W-:-:S05]  /*0050*/  IMAD R9, R9, UR4, R0 ;  /* 0x0000000409097c24 */ /* 0x001fca000f8e0200 */
[----:B-1----:R-:W-:-:S13]  /*0060*/  ISETP.GE.AND P0, PT, R9, UR5, PT ;  /* 0x0000000509007c0c */ /* 0x002fda000bf06270 */
[----:B------:R-:W-:Y:S05]  /*0070*/  @P0 EXIT ;  /* 0x000000000000094d */ /* 0x000fea0003800000 */
[----:B------:R-:W0:Y:S01]  /*0080*/  LDC.64 R2, c[0x0][0x380] ;  /* 0x0000e000ff027b82 */ /* 0x000e220000000a00 */
[----:B------:R-:W1:Y:S07]  /*0090*/  LDCU.64 UR4, c[0x0][0x358] ;  /* 0x00006b00ff0477ac */ /* 0x000e6e0008000a00 */
[----:B------:R-:W2:Y:S08]  /*00a0*/  LDC.64 R4, c[0x0][0x388] ;  /* 0x0000e200ff047b82 */ /* 0x000eb00000000a00 */
[----:B------:R-:W3:Y:S01]  /*00b0*/  LDC.64 R6, c[0x0][0x390] ;  /* 0x0000e400ff067b82 */ /* 0x000ee20000000a00 */
[----:B0-----:R-:W-:-:S06]  /*00c0*/  IMAD.WIDE R2, R9, 0x4, R2 ;  /* 0x0000000409027825 */ /* 0x001fcc00078e0202 */
[----:B-1----:R-:W4:Y:S01]  /*00d0*/  LDG.E R2, desc[UR4][R2.64] ;  /* 0x0000000402027981 */ /* 0x002f22000c1e1900 */
[----:B--2---:R-:W-:-:S06]  /*00e0*/  IMAD.WIDE R4, R9, 0x4, R4 ;  /* 0x0000000409047825 */ /* 0x004fcc00078e0204 */
[----:B------:R-:W4:Y:S01]  /*00f0*/  LDG.E R5, desc[UR4][R4.64] ;  /* 0x0000000404057981 */ /* 0x000f22000c1e1900 */
[----:B---3--:R-:W-:-:S04]  /*0100*/  IMAD.WIDE R6, R9, 0x4, R6 ;  /* 0x0000000409067825 */ /* 0x008fc800078e0206 */
[----:B----4-:R-:W-:-:S04]  /*0110*/  FADD R0, R2, -R5 ;  /* 0x8000000502007221 */ /* 0x010fc80000000000 */
[----:B------:R-:W-:-:S05]  /*0120*/  FADD R9, |R0|, -RZ ;  /* 0x800000ff00097221 */ /* 0x000fca0000000200 */
[----:B------:R-:W-:Y:S01]  /*0130*/  STG.E desc[UR4][R6.64], R9 ;  /* 0x0000000906007986 */ /* 0x000fe2000c101904 */
[----:B------:R-:W-:Y:S05]  /*0140*/  EXIT ;  /* 0x000000000000794d */ /* 0x000fea0003800000 */
.L_x_0:
[----:B------:R-:W-:-:S00]  /*0150*/  BRA `(.L_x_0) ;  /* 0xfffffffc00fc7947 */ /* 0x000fc0000383ffff */
[----:B------:R-:W-:-:S00]  /*0160*/  NOP ;  /* 0x0000000000007918 */ /* 0x000fc00000000000 */
        /* <DEDUP_REMOVED lines=9> */
.L_x_39:


//--------------------- .text._Z11compute_msePKfS0_Pfi --------------------------
	.section	.text._Z11compute_msePKfS0_Pfi,"ax",@progbits
	.align	128
        .global         _Z11compute_msePKfS0_Pfi
        .type           _Z11compute_msePKfS0_Pfi,@function
        .size           _Z11compute_msePKfS0_Pfi,(.L_x_40 - _Z11compute_msePKfS0_Pfi)
        .other          _Z11compute_msePKfS0_Pfi,@"STO_CUDA_ENTRY STV_DEFAULT"
_Z11compute_msePKfS0_Pfi:
.text._Z11compute_msePKfS0_Pfi:
        /* <DEDUP_REMOVED lines=18> */
[----:B------:R-:W-:-:S05]  /*0120*/  FMUL R9, R0, R0 ;  /* 0x0000000000097220 */ /* 0x000fca0000400000 */
[----:B------:R-:W-:Y:S01]  /*0130*/  STG.E desc[UR4][R6.64], R9 ;  /* 0x0000000906007986 */ /* 0x000fe2000c101904 */
[----:B------:R-:W-:Y:S05]  /*0140*/  EXIT ;  /* 0x000000000000794d */ /* 0x000fea0003800000 */
.L_x_1:
        /* <DEDUP_REMOVED lines=11> */
.L_x_40:


//--------------------- .text._Z12compute_gramPKfPfiib --------------------------
	.section	.text._Z12compute_gramPKfPfiib,"ax",@progbits
	.align	128
        .global         _Z12compute_gramPKfPfiib
        .type           _Z12compute_gramPKfPfiib,@function
        .size           _Z12compute_gramPKfPfiib,(.L_x_41 - _Z12compute_gramPKfPfiib)
        .other          _Z12compute_gramPKfPfiib,@"STO_CUDA_ENTRY STV_DEFAULT"
_Z12compute_gramPKfPfiib:
.text._Z12compute_gramPKfPfiib:
[----:B------:R-:W-:Y:S01]  /*0000*/  LDC R1, c[0x0][0x37c] ;  /* 0x0000df00ff017b82 */ /* 0x000fe20000000800 */
[----:B------:R-:W-:Y:S05]  /*0010*/  EXIT ;  /* 0x000000000000794d */ /* 0x000fea0003800000 */
.L_x_2:
        /* <DEDUP_REMOVED lines=14> */
.L_x_41:


//--------------------- .text._Z11mlp_lowrankPKfS0_S0_S0_S0_Pfii --------------------------
	.section	.text._Z11mlp_lowrankPKfS0_S0_S0_S0_Pfii,"ax",@progbits
	.align	128
        .global         _Z11mlp_lowrankPKfS0_S0_S0_S0_Pfii
        .type           _Z11mlp_lowrankPKfS0_S0_S0_S0_Pfii,@function
        .size           _Z11mlp_lowrankPKfS0_S0_S0_S0_Pfii,(.L_x_42 - _Z11mlp_lowrankPKfS0_S0_S0_S0_Pfii)
        .other          _Z11mlp_lowrankPKfS0_S0_S0_S0_Pfii,@"STO_CUDA_ENTRY STV_DEFAULT"
_Z11mlp_lowrankPKfS0_S0_S0_S0_Pfii:
.text._Z11mlp_lowrankPKfS0_S0_S0_S0_Pfii:
[----:B------:R-:W0:Y:S01]  /*0000*/  LDC R1, c[0x0][0x37c] ;  /* 0x0000df00ff017b82 */ /* 0x000e220000000800 */
[----:B------:R-:W1:Y:S07]  /*0010*/  S2R R5, SR_TID.X ;  /* 0x0000000000057919 */ /* 0x000e6e0000002100 */
[----:B------:R-:W1:Y:S01]  /*0020*/  S2UR UR4, SR_CTAID.X ;  /* 0x00000000000479c3 */ /* 0x000e620000002500 */
[----:B------:R-:W2:Y:S01]  /*0030*/  LDCU UR5, c[0x0][0x3b0] ;  /* 0x00007600ff0577ac */ /* 0x000ea20008000800 */
[----:B0-----:R-:W-:-:S06]  /*0040*/  IADD3 R1, PT, PT, R1, -0xa00, RZ ;  /* 0xfffff60001017810 */ /* 0x001fcc0007ffe0ff */
[----:B------:R-:W1:Y:S02]  /*0050*/  LDC R0, c[0x0][0x360] ;  /* 0x0000d800ff007b82 */ /* 0x000e640000000800 */
[----:B-1----:R-:W-:-:S05]  /*0060*/  IMAD R0, R0, UR4, R5 ;  /* 0x0000000400007c24 */ /* 0x002fca000f8e0205 */
[----:B--2---:R-:W-:-:S13]  /*0070*/  ISETP.GE.AND P0, PT, R0, UR5, PT ;  /* 0x0000000500007c0c */ /* 0x004fda000bf06270 */
[----:B------:R-:W-:Y:S05]  /*0080*/  @P0 EXIT ;  /* 0x000000000000094d */ /* 0x000fea0003800000 */
[----:B------:R-:W0:Y:S01]  /*0090*/  LDC R14, c[0x0][0x3b4] ;  /* 0x0000ed00ff0e7b82 */ /* 0x000e220000000800 */
[----:B------:R-:W1:Y:S01]  /*00a0*/  LDCU.64 UR6, c[0x0][0x358] ;  /* 0x00006b00ff0677ac */ /* 0x000e620008000a00 */
[----:B------:R-:W-:Y:S02]  /*00b0*/  IADD3 R15, PT, PT, R1, 0x800, RZ ;  /* 0x00000800010f7810 */ /* 0x000fe40007ffe0ff */
[----:B0-----:R-:W-:-:S13]  /*00c0*/  ISETP.GT.AND P0, PT, R14, RZ, PT ;  /* 0x000000ff0e00720c */ /* 0x001fda0003f04270 */
[----:B-1----:R-:W-:Y:S05]  /*00d0*/  @P0 BRA `(.L_x_3) ;  /* 0x0000000800040947 */ /* 0x002fea0003800000 */
[----:B------:R0:W-:Y:S04]  /*00e0*/  STL.128 [R1], RZ ;  /* 0x000000ff01007387 */ /* 0x0001e80000100c00 */
[----:B------:R0:W-:Y:S04]  /*00f0*/  STL.128 [R1+0x10], RZ ;  /* 0x000010ff01007387 */ /* 0x0001e80000100c00 */
        /* <DEDUP_REMOVED lines=125> */
[----:B------:R0:W-:Y:S01]  /*08d0*/  STL.128 [R1+0x7f0], RZ ;  /* 0x0007f0ff01007387 */ /* 0x0001e20000100c00 */
[----:B------:R-:W-:Y:S05]  /*08e0*/  BRA `(.L_x_4) ;  /* 0x0000003400587947 */ /* 0x000fea0003800000 */
.L_x_3:
[----:B------:R-:W0:Y:S08]  /*08f0*/  LDC R0, c[0x0][0x360] ;  /* 0x0000d800ff007b82 */ /* 0x000e300000000800 */
[----:B------:R-:W1:Y:S01]  /*0900*/  LDC.64 R2, c[0x0][0x380] ;  /* 0x0000e000ff027b82 */ /* 0x000e620000000a00 */
[----:B0-----:R-:W-:-:S05]  /*0910*/  IMAD R0, R0, UR4, R5 ;  /* 0x0000000400007c24 */ /* 0x001fca000f8e0205 */
[----:B------:R-:W-:-:S05]  /*0920*/  SHF.L.U32 R5, R0, 0x7, RZ ;  /* 0x0000000700057819 */ /* 0x000fca00000006ff */
[----:B-1----:R-:W-:-:S05]  /*0930*/  IMAD.WIDE R2, R5, 0x4, R2 ;  /* 0x0000000405027825 */ /* 0x002fca00078e0202 */
[----:B------:R0:W5:Y:S04]  /*0940*/  LDG.E.CONSTANT R16, desc[UR6][R2.64+0x1fc] ;  /* 0x0001fc0602107981 */ /* 0x000168000c1e9900 */
        /* <DEDUP_REMOVED lines=126> */
[----:B------:R0:W5:Y:S01]  /*1130*/  LDG.E.CONSTANT R142, desc[UR6][R2.64+0x1f8] ;  /* 0x0001f806028e7981 */ /* 0x000162000c1e9900 */
[----:B------:R-:W-:-:S07]  /*1140*/  HFMA2 R143, -RZ, RZ, 0, 0 ;  /* 0x00000000ff8f7431 */ /* 0x000fce00000001ff */
.L_x_5:
[----:B0-----:R-:W0:Y:S01]  /*1150*/  LDC.64 R2, c[0x0][0x388] ;  /* 0x0000e200ff027b82 */ /* 0x001e220000000a00 */
[----:B------:R-:W-:-:S04]  /*1160*/  IADD3 R5, PT, PT, R143, R14, RZ ;  /* 0x0000000e8f057210 */ /* 0x000fc80007ffe0ff */
[----:B------:R-:W-:-:S04]  /*1170*/  IADD3 R145, PT, PT, R5, R14, RZ ;  /* 0x0000000e05917210 */ /* 0x000fc80007ffe0ff */
[----:B------:R-:W-:Y:S01]  /*1180*/  IADD3 R9, PT, PT, R145, R14, RZ ;  /* 0x0000000e91097210 */ /* 0x000fe20007ffe0ff */
[----:B0-----:R-:W-:-:S04]  /*1190*/  IMAD.WIDE.U32 R6, R143, 0x4, R2 ;  /* 0x000000048f067825 */ /* 0x001fc800078e0002 */
[--C-:B------:R-:W-:Y:S01]  /*11a0*/  IMAD.WIDE.U32 R4, R5, 0x4, R2.reuse ;  /* 0x0000000405047825 */ /* 0x100fe200078e0002 */
[----:B------:R0:W2:Y:S03]  /*11b0*/  LDG.E.CONSTANT R147, desc[UR6][R6.64] ;  /* 0x0000000606937981 */ /* 0x0000a6000c1e9900 */
[--C-:B------:R-:W-:Y:S01]  /*11c0*/  IMAD.WIDE.U32 R144, R145, 0x4, R2.reuse ;  /* 0x0000000491907825 */ /* 0x100fe200078e0002 */
[----:B------:R1:W3:Y:S03]  /*11d0*/  LDG.E.CONSTANT R146, desc[UR6][R4.64] ;  /* 0x0000000604927981 */ /* 0x0002e6000c1e9900 */
[C-C-:B------:R-:W-:Y:S01]  /*11e0*/  IMAD.WIDE.U32 R12, R9.reuse, 0x4, R2.reuse ;  /* 0x00000004090c7825 */ /* 0x140fe200078e0002 */
[-C--:B------:R-:W-:Y:S01]  /*11f0*/  IADD3 R9, PT, PT, R9, R14.reuse, RZ ;  /* 0x0000000e09097210 */ /* 0x080fe20007ffe0ff */
[----:B------:R-:W4:Y:S03]  /*1200*/  LDG.E.CONSTANT R151, desc[UR6][R144.64] ;  /* 0x0000000690977981 */ /* 0x000f26000c1e9900 */
[CC--:B------:R-:W-:Y:S01]  /*1210*/  IADD3 R149, PT, PT, R9.reuse, R14.reuse, RZ ;  /* 0x0000000e09957210 */ /* 0x0c0fe20007ffe0ff */
[--C-:B------:R-:W-:Y:S01]  /*1220*/  IMAD.WIDE.U32 R10, R9, 0x4, R2.reuse ;  /* 0x00000004090a7825 */ /* 0x100fe200078e0002 */
[----:B------:R1:W4:Y:S02]  /*1230*/  LDG.E.CONSTANT R150, desc[UR6][R12.64] ;  /* 0x000000060c967981 */ /* 0x000324000c1e9900 */
[C---:B------:R-:W-:Y:S01]  /*1240*/  IADD3 R153, PT, PT, R149.reuse, R14, RZ ;  /* 0x0000000e95997210 */ /* 0x040fe20007ffe0ff */
[----:B------:R-:W-:-:S02]  /*1250*/  IMAD.WIDE.U32 R8, R149, 0x4, R2 ;  /* 0x0000000495087825 */ /* 0x000fc400078e0002 */
[----:B------:R-:W4:Y:S01]  /*1260*/  LDG.E.CONSTANT R11, desc[UR6][R10.64] ;  /* 0x000000060a0b7981 */ /* 0x000f22000c1e9900 */
[CC--:B------:R-:W-:Y:S01]  /*1270*/  IADD3 R149, PT, PT, R153.reuse, R14.reuse, RZ ;  /* 0x0000000e99957210 */ /* 0x0c0fe20007ffe0ff */
[--C-:B0-----:R-:W-:Y:S02]  /*1280*/  IMAD.WIDE.U32 R6, R153, 0x4, R2.reuse ;  /* 0x0000000499067825 */ /* 0x101fe400078e0002 */
[----:B------:R0:W4:Y:S02]  /*1290*/  LDG.E.CONSTANT R154, desc[UR6][R8.64] ;  /* 0x00000006089a7981 */ /* 0x000124000c1e9900 */
[C---:B-1----:R-:W-:Y:S02]  /*12a0*/  IMAD.WIDE.U32 R4, R149.reuse, 0x4, R2 ;  /* 0x0000000495047825 */ /* 0x042fe400078e0002 */
[----:B------:R-:W4:Y:S01]  /*12b0*/  LDG.E.CONSTANT R145, desc[UR6][R6.64] ;  /* 0x0000000606917981 */ /* 0x000f22000c1e9900 */
[----:B------:R-:W-:-:S03]  /*12c0*/  IADD3 R149, PT, PT, R149, R14, RZ ;  /* 0x0000000e95957210 */ /* 0x000fc60007ffe0ff */
[----:B------:R1:W4:Y:S02]  /*12d0*/  LDG.E.CONSTANT R152, desc[UR6][R4.64] ;  /* 0x0000000604987981 */ /* 0x000324000c1e9900 */
[----:B------:R-:W-:-:S05]  /*12e0*/  IMAD.WIDE.U32 R12, R149, 0x4, R2 ;  /* 0x00000004950c7825 */ /* 0x000fca00078e0002 */
[----:B------:R4:W4:Y:S01]  /*12f0*/  LDG.E.CONSTANT R153, desc[UR6][R12.64] ;  /* 0x000000060c997981 */ /* 0x000922000c1e9900 */
[----:B------:R-:W-:-:S04]  /*1300*/  IADD3 R149, PT, PT, R149, R14, RZ ;  /* 0x0000000e95957210 */ /* 0x000fc80007ffe0ff */
[C---:B------:R-:W-:Y:S01]  /*1310*/  IADD3 R155, PT, PT, R149.reuse, R14, RZ ;  /* 0x0000000e959b7210 */ /* 0x040fe20007ffe0ff */
[----:B------:R-:W-:-:S04]  /*1320*/  IMAD.WIDE.U32 R162, R149, 0x4, R2 ;  /* 0x0000000495a27825 */ /* 0x000fc800078e0002 */
[C-C-:B0-----:R-:W-:Y:S01]  /*1330*/  IMAD.WIDE.U32 R8, R155.reuse, 0x4, R2.reuse ;  /* 0x000000049b087825 */ /* 0x141fe200078e0002 */
[-C--:B------:R-:W-:Y:S01]  /*1340*/  IADD3 R155, PT, PT, R155, R14.reuse, RZ ;  /* 0x0000000e9b9b7210 */ /* 0x080fe20007ffe0ff */
[----:B------:R-:W4:Y:S04]  /*1350*/  LDG.E.CONSTANT R162, desc[UR6][R162.64] ;  /* 0x00000006a2a27981 */ /* 0x000f28000c1e9900 */
[C---:B-1----:R-:W-:Y:S01]  /*1360*/  IMAD.WIDE.U32 R4, R155.reuse, 0x4, R2 ;  /* 0x000000049b047825 */ /* 0x042fe200078e0002 */
[----:B------:R-:W-:Y:S01]  /*1370*/  IADD3 R155, PT, PT, R155, R14, RZ ;  /* 0x0000000e9b9b7210 */ /* 0x000fe20007ffe0ff */
[----:B------:R0:W4:Y:S04]  /*1380*/  LDG.E.CONSTANT R149, desc[UR6][R8.64] ;  /* 0x0000000608957981 */ /* 0x000128000c1e9900 */
[----:B------:R1:W4:Y:S01]  /*1390*/  LDG.E.CONSTANT R148, desc[UR6][R4.64] ;  /* 0x0000000604947981 */ /* 0x000322000c1e9900 */
[----:B--2--5:R-:W-:-:S04]  /*13a0*/  FFMA R6, R0, R147, RZ ;  /* 0x0000009300067223 */ /* 0x024fc800000000ff */
[----:B---3--:R-:W-:-:S04]  /*13b0*/  FFMA R7, R17, R146, R6 ;  /* 0x0000009211077223 */ /* 0x008fc80000000006 */
[----:B----4-:R-:W-:Y:S01]  /*13c0*/  FFMA R6, R18, R151, R7 ;  /* 0x0000009712067223 */ /* 0x010fe20000000007 */
[----:B------:R-:W-:-:S03]  /*13d0*/  IADD3 R151, PT, PT, R155, R14, RZ ;  /* 0x0000000e9b977210 */ /* 0x000fc60007ffe0ff */
[----:B------:R-:W-:Y:S01]  /*13e0*/  FFMA R13, R19, R150, R6 ;  /* 0x00000096130d7223 */ /* 0x000fe20000000006 */
[----:B------:R-:W-:Y:S01]  /*13f0*/  IMAD.WIDE.U32 R6, R155, 0x4, R2 ;  /* 0x000000049b067825 */ /* 0x000fe200078e0002 */
[----:B------:R-:W-:-:S03]  /*1400*/  IADD3 R155, PT, PT, R151, R14, RZ ;  /* 0x0000000e979b7210 */ /* 0x000fc60007ffe0ff */
[----:B0-----:R-:W-:Y:S01]  /*1410*/  FFMA R8, R20, R11, R13 ;  /* 0x0000000b14087223 */ /* 0x001fe2000000000d */
[----:B------:R-:W-:Y:S01]  /*1420*/  IADD3 R13, PT, PT, R155, R14, RZ ;  /* 0x0000000e9b0d7210 */ /* 0x000fe20007ffe0ff */
[----:B------:R-:W-:Y:S01]  /*1430*/  IMAD.WIDE.U32 R150, R151, 0x4, R2 ;  /* 0x0000000497967825 */ /* 0x000fe200078e0002 */
[----:B------:R0:W2:Y:S03]  /*1440*/  LDG.E.CONSTANT R147, desc[UR6][R6.64] ;  /* 0x0000000606937981 */ /* 0x0000a6000c1e9900 */
[----:B------:R-:W-:Y:S01]  /*1450*/  FFMA R9, R21, R154, R8 ;  /* 0x0000009a15097223 */ /* 0x000fe20000000008 */
[-C--:B------:R-:W-:Y:S01]  /*1460*/  IADD3 R157, PT, PT, R13, R14.reuse, RZ ;  /* 0x0000000e0d9d7210 */ /* 0x080fe20007ffe0ff */
[----:B------:R-:W-:Y:S01]  /*1470*/  IMAD.WIDE.U32 R10, R155, 0x4, R2 ;  /* 0x000000049b0a7825 */ /* 0x000fe200078e0002 */
[----:B------:R3:W4:Y:S03]  /*1480*/  LDG.E.CONSTANT R146, desc[UR6][R150.64] ;  /* 0x0000000696927981 */ /* 0x000726000c1e9900 */
[----:B------:R-:W-:Y:S01]  /*1490*/  FFMA R8, R22, R145, R9 ;  /* 0x0000009116087223 */ /* 0x000fe20000000009 */
[----:B-1----:R-:W-:Y:S01]  /*14a0*/  IMAD.WIDE.U32 R4, R13, 0x4, R2 ;  /* 0x000000040d047825 */ /* 0x002fe200078e0002 */
[----:B------:R-:W-:Y:S01]  /*14b0*/  IADD3 R13, PT, PT, R157, R14, RZ ;  /* 0x0000000e9d0d7210 */ /* 0x000fe20007ffe0ff */
[----:B------:R-:W4:Y:S02]  /*14c0*/  LDG.E.CONSTANT R145, desc[UR6][R10.64] ;  /* 0x000000060a917981 */ /* 0x000f24000c1e9900 */
[----:B------:R-:W-:Y:S01]  /*14d0*/  FFMA R155, R23, R152, R8 ;  /* 0x00000098179b7223 */ /* 0x000fe20000000008 */
[--C-:B------:R-:W-:Y:S01]  /*14e0*/  IMAD.WIDE.U32 R8, R157, 0x4, R2.reuse ;  /* 0x000000049d087825 */ /* 0x100fe200078e0002 */
[CC--:B0-----:R-:W-:Y:S01]  /*14f0*/  IADD3 R7, PT, PT, R13.reuse, R14.reuse, RZ ;  /* 0x0000000e0d077210 */ /* 0x0c1fe20007ffe0ff */
[----:B------:R0:W4:Y:S02]  /*1500*/  LDG.E.CONSTANT R144, desc[UR6][R4.64] ;  /* 0x0000000604907981 */ /* 0x000124000c1e9900 */
[--C-:B------:R-:W-:Y:S01]  /*1510*/  IMAD.WIDE.U32 R12, R13, 0x4, R2.reuse ;  /* 0x000000040d0c7825 */ /* 0x100fe200078e0002 */
[CC--:B------:R-:W-:Y:S01]  /*1520*/  IADD3 R161, PT, PT, R7.reuse, R14.reuse, RZ ;  /* 0x0000000e07a17210 */ /* 0x0c0fe20007ffe0ff */
[----:B------:R1:W4:Y:S02]  /*1530*/  LDG.E.CONSTANT R159, desc[UR6][R8.64] ;  /* 0x00000006089f7981 */ /* 0x000324000c1e9900 */
[----:B------:R-:W-:Y:S01]  /*1540*/  IMAD.WIDE.U32 R6, R7, 0x4, R2 ;  /* 0x0000000407067825 */ /* 0x000fe200078e0002 */
[CC--:B---3--:R-:W-:Y:S01]  /*1550*/  IADD3 R151, PT, PT, R161.reuse, R14.reuse, RZ ;  /* 0x0000000ea1977210 */ /* 0x0c8fe20007ffe0ff */
[----:B------:R3:W4:Y:S02]  /*1560*/  LDG.E.CONSTANT R158, desc[UR6][R12.64] ;  /* 0x000000060c9e7981 */ /* 0x000724000c1e9900 */
[----:B------:R-:W-:Y:S01]  /*1570*/  FFMA R160, R24, R153, R155 ;  /* 0x0000009918a07223 */ /* 0x000fe2000000009b */
[--C-:B0-----:R-:W-:Y:S01]  /*1580*/  IMAD.WIDE.U32 R4, R161, 0x4, R2.reuse ;  /* 0x00000004a1047825 */ /* 0x101fe200078e0002 */
[CC--:B------:R-:W-:Y:S01]  /*1590*/  IADD3 R153, PT, PT, R151.reuse, R14.reuse, RZ ;  /* 0x0000000e97997210 */ /* 0x0c0fe20007ffe0ff */
[----:B------:R0:W4:Y:S02]  /*15a0*/  LDG.E.CONSTANT R157, desc[UR6][R6.64] ;  /* 0x00000006069d7981 */ /* 0x000124000c1e9900 */
[--C-:B------:R-:W-:Y:S01]  /*15b0*/  IMAD.WIDE.U32 R10, R151, 0x4, R2.reuse ;  /* 0x00000004970a7825 */ /* 0x100fe200078e0002 */
[CC--:B------:R-:W-:Y:S01]  /*15c0*/  IADD3 R165, PT, PT, R153.reuse, R14.reuse, RZ ;  /* 0x0000000e99a57210 */ /* 0x0c0fe20007ffe0ff */
[----:B------:R0:W4:Y:S02]  /*15d0*/  LDG.E.CONSTANT R156, desc[UR6][R4.64] ;  /* 0x00000006049c7981 */ /* 0x000124000c1e9900 */
[--C-:B-1----:R-:W-:Y:S01]  /*15e0*/  IMAD.WIDE.U32 R8, R153, 0x4, R2.reuse ;  /* 0x0000000499087825 */ /* 0x102fe200078e0002 */
[C---:B---3--:R-:W-:Y:S01]  /*15f0*/  IADD3 R13, PT, PT, R165.reuse, R14, RZ ;  /* 0x0000000ea50d7210 */ /* 0x048fe20007ffe0ff */
[----:B------:R1:W3:Y:S02]  /*1600*/  LDG.E.CONSTANT R155, desc[UR6][R10.64] ;  /* 0x000000060a9b7981 */ /* 0x0002e4000c1e9900 */
[----:B------:R-:W-:-:S02]  /*1610*/  IMAD.WIDE.U32 R164, R165, 0x4, R2 ;  /* 0x00000004a5a47825 */ /* 0x000fc400078e0002 */
[----:B------:R1:W3:Y:S02]  /*1620*/  LDG.E.CONSTANT R154, desc[UR6][R8.64] ;  /* 0x00000006089a7981 */ /* 0x0002e4000c1e9900 */
[C-C-:B0-----:R-:W-:Y:S01]  /*1630*/  IMAD.WIDE.U32 R6, R13.reuse, 0x4, R2.reuse ;  /* 0x000000040d067825 */ /* 0x141fe200078e0002 */
[-C--:B------:R-:W-:Y:S01]  /*1640*/  IADD3 R13, PT, PT, R13, R14.reuse, RZ ;  /* 0x0000000e0d0d7210 */ /* 0x080fe20007ffe0ff */
[----:B------:R-:W3:Y:S03]  /*1650*/  LDG.E.CONSTANT R153, desc[UR6][R164.64] ;  /* 0x00000006a4997981 */ /* 0x000ee6000c1e9900 */
[CC--:B------:R-:W-:Y:S01]  /*1660*/  IADD3 R151, PT, PT, R13.reuse, R14.reuse, RZ ;  /* 0x0000000e0d977210 */ /* 0x0c0fe20007ffe0ff */
[--C-:B------:R-:W-:Y:S01]  /*1670*/  IMAD.WIDE.U32 R4, R13, 0x4, R2.reuse ;  /* 0x000000040d047825 */ /* 0x100fe200078e0002 */
[----:B------:R0:W3:Y:S02]  /*1680*/  LDG.E.CONSTANT R152, desc[UR6][R6.64] ;  /* 0x0000000606987981 */ /* 0x0000e4000c1e9900 */
[C---:B-1----:R-:W-:Y:S01]  /*1690*/  IADD3 R11, PT, PT, R151.reuse, R14, RZ ;  /* 0x0000000e970b7210 */ /* 0x042fe20007ffe0ff */
[----:B------:R-:W-:-:S02]  /*16a0*/  IMAD.WIDE.U32 R12, R151, 0x4, R2 ;  /* 0x00000004970c7825 */ /* 0x000fc400078e0002 */
[----:B------:R1:W3:Y:S01]  /*16b0*/  LDG.E.CONSTANT R151, desc[UR6][R4.64] ;  /* 0x0000000604977981 */ /* 0x0002e2000c1e9900 */
[CC--:B------:R-:W-:Y:S01]  /*16c0*/  IADD3 R161, PT, PT, R11.reuse, R14.reuse, RZ ;  /* 0x0000000e0ba17210 */ /* 0x0c0fe20007ffe0ff */
[--C-:B------:R-:W-:Y:S02]  /*16d0*/  IMAD.WIDE.U32 R10, R11, 0x4, R2.reuse ;  /* 0x000000040b0a7825 */ /* 0x100fe400078e0002 */
[----:B------:R1:W3:Y:S01]  /*16e0*/  LDG.E.CONSTANT R150, desc[UR6][R12.64] ;  /* 0x000000060c967981 */ /* 0x0002e2000c1e9900 */
[CC--:B------:R-:W-:Y:S01]  /*16f0*/  IADD3 R163, PT, PT, R161.reuse, R14.reuse, RZ ;  /* 0x0000000ea1a37210 */ /* 0x0c0fe20007ffe0ff */
[--C-:B------:R-:W-:Y:S02]  /*1700*/  IMAD.WIDE.U32 R8, R161, 0x4, R2.reuse ;  /* 0x00000004a1087825 */ /* 0x100fe400078e0002 */
[----:B------:R-:W3:Y:S02]  /*1710*/  LDG.E.CONSTANT R161, desc[UR6][R10.64] ;  /* 0x000000060aa17981 */ /* 0x000ee4000c1e9900 */
[C-C-:B0-----:R-:W-:Y:S01]  /*1720*/  IMAD.WIDE.U32 R6, R163.reuse, 0x4, R2.reuse ;  /* 0x00000004a3067825 */ /* 0x141fe200078e0002 */
[-C--:B------:R-:W-:Y:S01]  /*1730*/  IADD3 R165, PT, PT, R163, R14.reuse, RZ ;  /* 0x0000000ea3a57210 */ /* 0x080fe20007ffe0ff */
[----:B------:R-:W3:Y:S04]  /*1740*/  LDG.E.CONSTANT R164, desc[UR6][R8.64] ;  /* 0x0000000608a47981 */ /* 0x000ee8000c1e9900 */
[----:B------:R-:W3:Y:S01]  /*1750*/  LDG.E.CONSTANT R7, desc[UR6][R6.64] ;  /* 0x0000000606077981 */ /* 0x000ee2000c1e9900 */
[C---:B-1----:R-:W-:Y:S01]  /*1760*/  IMAD.WIDE.U32 R4, R165.reuse, 0x4, R2 ;  /* 0x00000004a5047825 */ /* 0x042fe200078e0002 */
[----:B------:R-:W-:-:S04]  /*1770*/  IADD3 R165, PT, PT, R165, R14, RZ ;  /* 0x0000000ea5a57210 */ /* 0x000fc80007ffe0ff */
[----:B------:R0:W3:Y:S01]  /*1780*/  LDG.E.CONSTANT R163, desc[UR6][R4.64] ;  /* 0x0000000604a37981 */ /* 0x0000e2000c1e9900 */
[----:B------:R-:W-:-:S06]  /*1790*/  IMAD.WIDE.U32 R12, R165, 0x4, R2 ;  /* 0x00000004a50c7825 */ /* 0x000fcc00078e0002 */
[----:B------:R-:W3:Y:S01]  /*17a0*/  LDG.E.CONSTANT R13, desc[UR6][R12.64] ;  /* 0x000000060c0d7981 */ /* 0x000ee2000c1e9900 */
[----:B0-----:R-:W-:-:S05]  /*17b0*/  IADD3 R5, PT, PT, R165, R14, RZ ;  /* 0x0000000ea5057210 */ /* 0x001fca0007ffe0ff */
[C---:B------:R-:W-:Y:S01]  /*17c0*/  IMAD.WIDE.U32 R10, R5.reuse, 0x4, R2 ;  /* 0x00000004050a7825 */ /* 0x040fe200078e0002 */
[----:B------:R-:W-:-:S04]  /*17d0*/  IADD3 R5, PT, PT, R5, R14, RZ ;  /* 0x0000000e05057210 */ /* 0x000fc80007ffe0ff */
[----:B------:R0:W3:Y:S01]  /*17e0*/  LDG.E.CONSTANT R165, desc[UR6][R10.64] ;  /* 0x000000060aa57981 */ /* 0x0000e2000c1e9900 */
[----:B------:R-:W-:-:S06]  /*17f0*/  IMAD.WIDE.U32 R8, R5, 0x4, R2 ;  /* 0x0000000405087825 */ /* 0x000fcc00078e0002 */
[----:B------:R1:W3:Y:S01]  /*1800*/  LDG.E.CONSTANT R9, desc[UR6][R8.64] ;  /* 0x0000000608097981 */ /* 0x0002e2000c1e9900 */
[----:B------:R-:W-:-:S04]  /*1810*/  FFMA R160, R25, R162, R160 ;  /* 0x000000a219a07223 */ /* 0x000fc800000000a0 */
[----:B------:R-:W-:-:S04]  /*1820*/  FFMA R162, R26, R149, R160 ;  /* 0x000000951aa27223 */ /* 0x000fc800000000a0 */
[----:B------:R-:W-:Y:S01]  /*1830*/  FFMA R148, R27, R148, R162 ;  /* 0x000000941b947223 */ /* 0x000fe200000000a2 */
[----:B------:R-:W-:-:S05]  /*1840*/  IADD3 R6, PT, PT, R5, R14, RZ ;  /* 0x0000000e05067210 */ /* 0x000fca0007ffe0ff */
[----:B------:R-:W-:-:S05]  /*1850*/  IMAD.WIDE.U32 R4, R6, 0x4, R2 ;  /* 0x0000000406047825 */ /* 0x000fca00078e0002 */
[----:B------:R1:W3:Y:S01]  /*1860*/  LDG.E.CONSTANT R160, desc[UR6][R4.64] ;  /* 0x0000000604a07981 */ /* 0x0002e2000c1e9900 */
[----:B------:R-:W-:-:S05]  /*1870*/  IADD3 R6, PT, PT, R6, R14, RZ ;  /* 0x0000000e06067210 */ /* 0x000fca0007ffe0ff */
[----:B0-----:R-:W-:-:S05]  /*1880*/  IMAD.WIDE.U32 R10, R6, 0x4, R2 ;  /* 0x00000004060a7825 */ /* 0x001fca00078e0002 */
[----:B------:R0:W3:Y:S01]  /*1890*/  LDG.E.CONSTANT R149, desc[UR6][R10.64] ;  /* 0x000000060a957981 */ /* 0x0000e2000c1e9900 */
[----:B--2---:R-:W-:-:S04]  /*18a0*/  FFMA R148, R28, R147, R148 ;  /* 0x000000931c947223 */ /* 0x004fc80000000094 */
[----:B----4-:R-:W-:-:S04]  /*18b0*/  FFMA R147, R29, R146, R148 ;  /* 0x000000921d937223 */ /* 0x010fc80000000094 */
[----:B-1----:R-:W-:-:S04]  /*18c0*/  FFMA R8, R30, R145, R147 ;  /* 0x000000911e087223 */ /* 0x002fc80000000093 */
[----:B------:R-:W-:-:S04]  /*18d0*/  FFMA R145, R31, R144, R8 ;  /* 0x000000901f917223 */ /* 0x000fc80000000008 */
[----:B------:R-:W-:-:S04]  /*18e0*/  FFMA R8, R32, R159, R145 ;  /* 0x0000009f20087223 */ /* 0x000fc80000000091 */
[----:B------:R-:W-:-:S04]  /*18f0*/  FFMA R145, R33, R158, R8 ;  /* 0x0000009e21917223 */ /* 0x000fc80000000008 */
[----:B------:R-:W-:-:S04]  /*1900*/  FFMA R4, R34, R157, R145 ;  /* 0x0000009d22047223 */ /* 0x000fc80000000091 */
[----:B------:R-:W-:-:S04]  /*1910*/  FFMA R5, R35, R156, R4 ;  /* 0x0000009c23057223 */ /* 0x000fc80000000004 */
[----:B---3--:R-:W-:-:S04]  /*1920*/  FFMA R4, R36, R155, R5 ;  /* 0x0000009b24047223 */ /* 0x008fc80000000005 */
[----:B------:R-:W-:-:S04]  /*1930*/  FFMA R5, R37, R154, R4 ;  /* 0x0000009a25057223 */ /* 0x000fc80000000004 */
[----:B------:R-:W-:-:S04]  /*1940*/  FFMA R4, R38, R153, R5 ;  /* 0x0000009926047223 */ /* 0x000fc80000000005 */
[----:B------:R-:W-:Y:S01]  /*1950*/  FFMA R5, R39, R152, R4 ;  /* 0x0000009827057223 */ /* 0x000fe20000000004 */
[----:B------:R-:W-:-:S03]  /*1960*/  IADD3 R155, PT, PT, R6, R14, RZ ;  /* 0x0000000e069b7210 */ /* 0x000fc60007ffe0ff */
[----:B------:R-:W-:Y:S01]  /*1970*/  FFMA R4, R40, R151, R5 ;  /* 0x0000009728047223 */ /* 0x000fe20000000005 */
[----:B------:R-:W-:-:S03]  /*1980*/  IADD3 R153, PT, PT, R155, R14, RZ ;  /* 0x0000000e9b997210 */ /* 0x000fc60007ffe0ff */
[----:B------:R-:W-:Y:S01]  /*1990*/  FFMA R5, R41, R150, R4 ;  /* 0x0000009629057223 */ /* 0x000fe20000000004 */
[----:B------:R-:W-:Y:S01]  /*19a0*/  IMAD.WIDE.U32 R154, R155, 0x4, R2 ;  /* 0x000000049b9a7825 */ /* 0x000fe200078e0002 */
[----:B------:R-:W-:-:S03]  /*19b0*/  IADD3 R151, PT, PT, R153, R14, RZ ;  /* 0x0000000e99977210 */ /* 0x000fc60007ffe0ff */
[----:B------:R-:W-:Y:S01]  /*19c0*/  FFMA R4, R42, R161, R5 ;  /* 0x000000a12a047223 */ /* 0x000fe20000000005 */
[----:B------:R-:W-:Y:S01]  /*19d0*/  IMAD.WIDE.U32 R152, R153, 0x4, R2 ;  /* 0x0000000499987825 */ /* 0x000fe200078e0002 */
[----:B0-----:R-:W-:Y:S01]  /*19e0*/  IADD3 R11, PT, PT, R151, R14, RZ ;  /* 0x0000000e970b7210 */ /* 0x001fe20007ffe0ff */
[----:B------:R0:W2:Y:S02]  /*19f0*/  LDG.E.CONSTANT R144, desc[UR6][R154.64] ;  /* 0x000000069a907981 */ /* 0x0000a4000c1e9900 */
[----:B------:R-:W-:Y:S01]  /*1a00*/  FFMA R5, R43, R164, R4 ;  /* 0x000000a42b057223 */ /* 0x000fe20000000004 */
[----:B------:R-:W-:Y:S01]  /*1a10*/  IMAD.WIDE.U32 R150, R151, 0x4, R2 ;  /* 0x0000000497967825 */ /* 0x000fe200078e0002 */
[----:B------:R1:W3:Y:S03]  /*1a20*/  LDG.E.CONSTANT R145, desc[UR6][R152.64] ;  /* 0x0000000698917981 */ /* 0x0002e6000c1e9900 */
[----:B------:R-:W-:Y:S01]  /*1a30*/  FFMA R4, R44, R7, R5 ;  /* 0x000000072c047223 */ /* 0x000fe20000000005 */
[CC--:B------:R-:W-:Y:S01]  /*1a40*/  IADD3 R5, PT, PT, R11.reuse, R14.reuse, RZ ;  /* 0x0000000e0b057210 */ /* 0x0c0fe20007ffe0ff */
[----:B------:R-:W-:Y:S01]  /*1a50*/  IMAD.WIDE.U32 R10, R11, 0x4, R2 ;  /* 0x000000040b0a7825 */ /* 0x000fe200078e0002 */
[----:B------:R-:W4:Y:S02]  /*1a60*/  LDG.E.CONSTANT R146, desc[UR6][R150.64] ;  /* 0x0000000696927981 */ /* 0x000f24000c1e9900 */
[-C--:B------:R-:W-:Y:S01]  /*1a70*/  IADD3 R7, PT, PT, R5, R14.reuse, RZ ;  /* 0x0000000e05077210 */ /* 0x080fe20007ffe0ff */
[----:B------:R-:W-:Y:S01]  /*1a80*/  FFMA R163, R45, R163, R4 ;  /* 0x000000a32da37223 */ /* 0x000fe20000000004 */
[----:B------:R-:W-:Y:S01]  /*1a90*/  IMAD.WIDE.U32 R4, R5, 0x4, R2 ;  /* 0x0000000405047825 */ /* 0x000fe200078e0002 */
[----:B------:R-:W4:Y:S01]  /*1aa0*/  LDG.E.CONSTANT R147, desc[UR6][R10.64] ;  /* 0x000000060a937981 */ /* 0x000f22000c1e9900 */
[----:B------:R-:W-:-:S02]  /*1ab0*/  IADD3 R157, PT, PT, R7, R14, RZ ;  /* 0x0000000e079d7210 */ /* 0x000fc40007ffe0ff */
[----:B0-----:R-:W-:Y:S01]  /*1ac0*/  IMAD.WIDE.U32 R154, R7, 0x4, R2 ;  /* 0x00000004079a7825 */ /* 0x001fe200078e0002 */
[----:B------:R0:W4:Y:S01]  /*1ad0*/  LDG.E.CONSTANT R148, desc[UR6][R4.64] ;  /* 0x0000000604947981 */ /* 0x000122000c1e9900 */
[CC--:B-1----:R-:W-:Y:S02]  /*1ae0*/  IADD3 R153, PT, PT, R157.reuse, R14.reuse, RZ ;  /* 0x0000000e9d997210 */ /* 0x0c2fe40007ffe0ff */
[----:B------:R-:W-:Y:S01]  /*1af0*/  FFMA R6, R46, R13, R163 ;  /* 0x0000000d2e067223 */ /* 0x000fe200000000a3 */
[----:B------:R-:W-:Y:S01]  /*1b00*/  IMAD.WIDE.U32 R12, R157, 0x4, R2 ;  /* 0x000000049d0c7825 */ /* 0x000fe200078e0002 */
[----:B------:R-:W4:Y:S01]  /*1b10*/  LDG.E.CONSTANT R151, desc[UR6][R154.64] ;  /* 0x000000069a977981 */ /* 0x000f22000c1e9900 */
[----:B------:R-:W-:-:S03]  /*1b20*/  IADD3 R157, PT, PT, R153, R14, RZ ;  /* 0x0000000e999d7210 */ /* 0x000fc60007ffe0ff */
[----:B------:R1:W4:Y:S01]  /*1b30*/  LDG.E.CONSTANT R150, desc[UR6][R12.64] ;  /* 0x000000060c967981 */ /* 0x000322000c1e9900 */
[----:B------:R-:W-:Y:S01]  /*1b40*/  IADD3 R159, PT, PT, R157, R14, RZ ;  /* 0x0000000e9d9f7210 */ /* 0x000fe20007ffe0ff */
[----:B------:R-:W-:Y:S01]  /*1b50*/  FFMA R165, R47, R165, R6 ;  /* 0x000000a52fa57223 */ /* 0x000fe20000000006 */
[----:B------:R-:W-:-:S04]  /*1b60*/  IMAD.WIDE.U32 R6, R153, 0x4, R2 ;  /* 0x0000000499067825 */ /* 0x000fc800078e0002 */
[----:B0-----:R-:W-:Y:S01]  /*1b70*/  IMAD.WIDE.U32 R4, R157, 0x4, R2 ;  /* 0x000000049d047825 */ /* 0x001fe200078e0002 */
[----:B------:R0:W4:Y:S03]  /*1b80*/  LDG.E.CONSTANT R153, desc[UR6][R6.64] ;  /* 0x0000000606997981 */ /* 0x000126000c1e9900 */
[----:B------:R-:W-:Y:S01]  /*1b90*/  FFMA R162, R48, R9, R165 ;  /* 0x0000000930a27223 */ /* 0x000fe200000000a5 */
[CC--:B------:R-:W-:Y:S01]  /*1ba0*/  IADD3 R9, PT, PT, R159.reuse, R14.reuse, RZ ;  /* 0x0000000e9f097210 */ /* 0x0c0fe20007ffe0ff */
[--C-:B------:R-:W-:Y:S01]  /*1bb0*/  IMAD.WIDE.U32 R10, R159, 0x4, R2.reuse ;  /* 0x000000049f0a7825 */ /* 0x100fe200078e0002 */
[----:B------:R0:W4:Y:S02]  /*1bc0*/  LDG.E.CONSTANT R158, desc[UR6][R4.64] ;  /* 0x00000006049e7981 */ /* 0x000124000c1e9900 */
[CC--:B------:R-:W-:Y:S01]  /*1bd0*/  IADD3 R165, PT, PT, R9.reuse, R14.reuse, RZ ;  /* 0x0000000e09a57210 */ /* 0x0c0fe20007ffe0ff */
[--C-:B------:R-:W-:Y:S01]  /*1be0*/  IMAD.WIDE.U32 R8, R9, 0x4, R2.reuse ;  /* 0x0000000409087825 */ /* 0x100fe200078e0002 */
[----:B------:R0:W4:Y:S02]  /*1bf0*/  LDG.E.CONSTANT R159, desc[UR6][R10.64] ;  /* 0x000000060a9f7981 */ /* 0x000124000c1e9900 */
[CC--:B-1----:R-:W-:Y:S01]  /*1c00*/  IADD3 R13, PT, PT, R165.reuse, R14.reuse, RZ ;  /* 0x0000000ea50d7210 */ /* 0x0c2fe20007ffe0ff */
[--C-:B------:R-:W-:Y:S01]  /*1c10*/  IMAD.WIDE.U32 R164, R165, 0x4, R2.reuse ;  /* 0x00000004a5a47825 */ /* 0x100fe200078e0002 */
[----:B------:R1:W4:Y:S03]  /*1c20*/  LDG.E.CONSTANT R156, desc[UR6][R8.64] ;  /* 0x00000006089c7981 */ /* 0x000326000c1e9900 */
[C-C-:B0-----:R-:W-:Y:S01]  /*1c30*/  IMAD.WIDE.U32 R6, R13.reuse, 0x4, R2.reuse ;  /* 0x000000040d067825 */ /* 0x141fe200078e0002 */
[-C--:B------:R-:W-:Y:S01]  /*1c40*/  IADD3 R13, PT, PT, R13, R14.reuse, RZ ;  /* 0x0000000e0d0d7210 */ /* 0x080fe20007ffe0ff */
[----:B------:R0:W4:Y:S03]  /*1c50*/  LDG.E.CONSTANT R157, desc[UR6][R164.64] ;  /* 0x00000006a49d7981 */ /* 0x000126000c1e9900 */
[CC--:B------:R-:W-:Y:S01]  /*1c60*/  IADD3 R155, PT, PT, R13.reuse, R14.reuse, RZ ;  /* 0x0000000e0d9b7210 */ /* 0x0c0fe20007ffe0ff */
[--C-:B------:R-:W-:Y:S01]  /*1c70*/  IMAD.WIDE.U32 R4, R13, 0x4, R2.reuse ;  /* 0x000000040d047825 */ /* 0x100fe200078e0002 */
[----:B------:R0:W4:Y:S02]  /*1c80*/  LDG.E.CONSTANT R154, desc[UR6][R6.64] ;  /* 0x00000006069a7981 */ /* 0x000124000c1e9900 */
[C---:B------:R-:W-:Y:S01]  /*1c90*/  IADD3 R11, PT, PT, R155.reuse, R14, RZ ;  /* 0x0000000e9b0b7210 */ /* 0x040fe20007ffe0ff */
[----:B------:R-:W-:-:S02]  /*1ca0*/  IMAD.WIDE.U32 R12, R155, 0x4, R2 ;  /* 0x000000049b0c7825 */ /* 0x000fc400078e0002 */
[----:B------:R0:W4:Y:S01]  /*1cb0*/  LDG.E.CONSTANT R155, desc[UR6][R4.64] ;  /* 0x00000006049b7981 */ /* 0x000122000c1e9900 */
[CC--:B------:R-:W-:Y:S01]  /*1cc0*/  IADD3 R161, PT, PT, R11.reuse, R14.reuse, RZ ;  /* 0x0000000e0ba17210 */ /* 0x0c0fe20007ffe0ff */
[--C-:B------:R-:W-:Y:S02]  /*1cd0*/  IMAD.WIDE.U32 R10, R11, 0x4, R2.reuse ;  /* 0x000000040b0a7825 */ /* 0x100fe400078e0002 */
[----:B------:R0:W4:Y:S01]  /*1ce0*/  LDG.E.CONSTANT R152, desc[UR6][R12.64] ;  /* 0x000000060c987981 */ /* 0x000122000c1e9900 */
[CC--:B------:R-:W-:Y:S01]  /*1cf0*/  IADD3 R163, PT, PT, R161.reuse, R14.reuse, RZ ;  /* 0x0000000ea1a37210 */ /* 0x0c0fe20007ffe0ff */
[--C-:B-1----:R-:W-:Y:S02]  /*1d00*/  IMAD.WIDE.U32 R8, R161, 0x4, R2.reuse ;  /* 0x00000004a1087825 */ /* 0x102fe400078e0002 */
[----:B------:R-:W4:Y:S01]  /*1d10*/  LDG.E.CONSTANT R161, desc[UR6][R10.64] ;  /* 0x000000060aa17981 */ /* 0x000f22000c1e9900 */
[C---:B0-----:R-:W-:Y:S01]  /*1d20*/  IADD3 R165, PT, PT, R163.reuse, R14, RZ ;  /* 0x0000000ea3a57210 */ /* 0x041fe20007ffe0ff */
[----:B------:R-:W-:-:S02]  /*1d30*/  IMAD.WIDE.U32 R6, R163, 0x4, R2 ;  /* 0x00000004a3067825 */ /* 0x000fc400078e0002 */
[----:B------:R-:W4:Y:S02]  /*1d40*/  LDG.E.CONSTANT R164, desc[UR6][R8.64] ;  /* 0x0000000608a47981 */ /* 0x000f24000c1e9900 */
[C-C-:B------:R-:W-:Y:S01]  /*1d50*/  IMAD.WIDE.U32 R4, R165.reuse, 0x4, R2.reuse ;  /* 0x00000004a5047825 */ /* 0x140fe200078e0002 */
[----:B------:R-:W-:Y:S01]  /*1d60*/  IADD3 R165, PT, PT, R165, R14, RZ ;  /* 0x0000000ea5a57210 */ /* 0x000fe20007ffe0ff */
[----:B------:R-:W4:Y:S04]  /*1d70*/  LDG.E.CONSTANT R7, desc[UR6][R6.64] ;  /* 0x0000000606077981 */ /* 0x000f28000c1e9900 */
[----:B------:R0:W4:Y:S01]  /*1d80*/  LDG.E.CONSTANT R163, desc[UR6][R4.64] ;  /* 0x0000000604a37981 */ /* 0x000122000c1e9900 */
[----:B------:R-:W-:-:S06]  /*1d90*/  IMAD.WIDE.U32 R12, R165, 0x4, R2 ;  /* 0x00000004a50c7825 */ /* 0x000fcc00078e0002 */
[----:B------:R-:W4:Y:S01]  /*1da0*/  LDG.E.CONSTANT R13, desc[UR6][R12.64] ;  /* 0x000000060c0d7981 */ /* 0x000f22000c1e9900 */
[----:B0-----:R-:W-:-:S05]  /*1db0*/  IADD3 R5, PT, PT, R165, R14, RZ ;  /* 0x0000000ea5057210 */ /* 0x001fca0007ffe0ff */
[C---:B------:R-:W-:Y:S01]  /*1dc0*/  IMAD.WIDE.U32 R10, R5.reuse, 0x4, R2 ;  /* 0x00000004050a7825 */ /* 0x040fe200078e0002 */
[----:B------:R-:W-:-:S05]  /*1dd0*/  IADD3 R165, PT, PT, R5, R14, RZ ;  /* 0x0000000e05a57210 */ /* 0x000fca0007ffe0ff */
[----:B------:R4:W4:Y:S01]  /*1de0*/  LDG.E.CONSTANT R10, desc[UR6][R10.64] ;  /* 0x000000060a0a7981 */ /* 0x000922000c1e9900 */
[----:B------:R-:W-:-:S06]  /*1df0*/  IMAD.WIDE.U32 R8, R165, 0x4, R2 ;  /* 0x00000004a5087825 */ /* 0x000fcc00078e0002 */
[----:B------:R-:W4:Y:S01]  /*1e00*/  LDG.E.CONSTANT R9, desc[UR6][R8.64] ;  /* 0x0000000608097981 */ /* 0x000f22000c1e9900 */
[----:B------:R-:W-:-:S04]  /*1e10*/  FFMA R160, R49, R160, R162 ;  /* 0x000000a031a07223 */ /* 0x000fc800000000a2 */
[----:B------:R-:W-:Y:S01]  /*1e20*/  FFMA R6, R50, R149, R160 ;  /* 0x0000009532067223 */ /* 0x000fe200000000a0 */
[----:B------:R-:W-:-:S05]  /*1e30*/  IADD3 R165, PT, PT, R165, R14, RZ ;  /* 0x0000000ea5a57210 */ /* 0x000fca0007ffe0ff */
[----:B------:R-:W-:-:S05]  /*1e40*/  IMAD.WIDE.U32 R4, R165, 0x4, R2 ;  /* 0x00000004a5047825 */ /* 0x000fca00078e0002 */
[----:B------:R0:W4:Y:S01]  /*1e50*/  LDG.E.CONSTANT R160, desc[UR6][R4.64] ;  /* 0x0000000604a07981 */ /* 0x000122000c1e9900 */
[----:B------:R-:W-:Y:S01]  /*1e60*/  IADD3 R165, PT, PT, R165, R14, RZ ;  /* 0x0000000ea5a57210 */ /* 0x000fe20007ffe0ff */
[----:B--2---:R-:W-:-:S04]  /*1e70*/  FFMA R149, R51, R144, R6 ;  /* 0x0000009033957223 */ /* 0x004fc80000000006 */
[----:B---3--:R-:W-:-:S04]  /*1e80*/  FFMA R6, R52, R145, R149 ;  /* 0x0000009134067223 */ /* 0x008fc80000000095 */
[----:B----4-:R-:W-:-:S04]  /*1e90*/  FFMA R11, R53, R146, R6 ;  /* 0x00000092350b7223 */ /* 0x010fc80000000006 */
[----:B------:R-:W-:-:S04]  /*1ea0*/  FFMA R6, R54, R147, R11 ;  /* 0x0000009336067223 */ /* 0x000fc8000000000b */
[----:B------:R-:W-:-:S04]  /*1eb0*/  FFMA R11, R55, R148, R6 ;  /* 0x00000094370b7223 */ /* 0x000fc80000000006 */
[----:B------:R-:W-:-:S04]  /*1ec0*/  FFMA R6, R56, R151, R11 ;  /* 0x0000009738067223 */ /* 0x000fc8000000000b */
[----:B------:R-:W-:-:S04]  /*1ed0*/  FFMA R11, R57, R150, R6 ;  /* 0x00000096390b7223 */ /* 0x000fc80000000006 */
[----:B------:R-:W-:-:S04]  /*1ee0*/  FFMA R6, R58, R153, R11 ;  /* 0x000000993a067223 */ /* 0x000fc8000000000b */
[----:B------:R-:W-:-:S04]  /*1ef0*/  FFMA R11, R59, R158, R6 ;  /* 0x0000009e3b0b7223 */ /* 0x000fc80000000006 */
[----:B------:R-:W-:-:S04]  /*1f00*/  FFMA R6, R60, R159, R11 ;  /* 0x0000009f3c067223 */ /* 0x000fc8000000000b */
[----:B0-----:R-:W-:-:S04]  /*1f10*/  FFMA R5, R61, R156, R6 ;  /* 0x0000009c3d057223 */ /* 0x001fc80000000006 */
[----:B------:R-:W-:-:S04]  /*1f20*/  FFMA R4, R62, R157, R5 ;  /* 0x0000009d3e047223 */ /* 0x000fc80000000005 */
[----:B------:R-:W-:Y:S01]  /*1f30*/  FFMA R5, R63, R154, R4 ;  /* 0x0000009a3f057223 */ /* 0x000fe20000000004 */
[----:B------:R-:W-:-:S03]  /*1f40*/  IADD3 R151, PT, PT, R165, R14, RZ ;  /* 0x0000000ea5977210 */ /* 0x000fc60007ffe0ff */
[----:B------:R-:W-:Y:S01]  /*1f50*/  FFMA R4, R64, R155, R5 ;  /* 0x0000009b40047223 */ /* 0x000fe20000000005 */
[----:B------:R-:W-:Y:S01]  /*1f60*/  IADD3 R145, PT, PT, R151, R14, RZ ;  /* 0x0000000e97917210 */ /* 0x000fe20007ffe0ff */
[----:B------:R-:W-:-:S04]  /*1f70*/  IMAD.WIDE.U32 R154, R165, 0x4, R2 ;  /* 0x00000004a59a7825 */ /* 0x000fc800078e0002 */
[----:B------:R-:W-:Y:S01]  /*1f80*/  FFMA R5, R65, R152, R4 ;  /* 0x0000009841057223 */ /* 0x000fe20000000004 */
[-C--:B------:R-:W-:Y:S01]  /*1f90*/  IADD3 R153, PT, PT, R145, R14.reuse, RZ ;  /* 0x0000000e91997210 */ /* 0x080fe20007ffe0ff */
[----:B------:R-:W-:Y:S01]  /*1fa0*/  IMAD.WIDE.U32 R150, R151, 0x4, R2 ;  /* 0x0000000497967825 */ /* 0x000fe200078e0002 */
[----:B------:R0:W2:Y:S03]  /*1fb0*/  LDG.E.CONSTANT R147, desc[UR6][R154.64] ;  /* 0x000000069a937981 */ /* 0x0000a6000c1e9900 */
[----:B------:R-:W-:Y:S01]  /*1fc0*/  FFMA R4, R66, R161, R5 ;  /* 0x000000a142047223 */ /* 0x000fe20000000005 */
[----:B------:R-:W-:Y:S01]  /*1fd0*/  IADD3 R157, PT, PT, R153, R14, RZ ;  /* 0x0000000e999d7210 */ /* 0x000fe20007ffe0ff */
[----:B------:R-:W3:Y:S02]  /*1fe0*/  LDG.E.CONSTANT R146, desc[UR6][R150.64] ;  /* 0x0000000696927981 */ /* 0x000ee4000c1e9900 */
[----:B------:R-:W-:Y:S01]  /*1ff0*/  FFMA R11, R67, R164, R4 ;  /* 0x000000a4430b7223 */ /* 0x000fe20000000004 */
[----:B------:R-:W-:Y:S01]  /*2000*/  IMAD.WIDE.U32 R4, R145, 0x4, R2 ;  /* 0x0000000491047825 */ /* 0x000fe200078e0002 */
[----:B------:R-:W-:-:S03]  /*2010*/  IADD3 R145, PT, PT, R157, R14, RZ ;  /* 0x0000000e9d917210 */ /* 0x000fc60007ffe0ff */
[----:B------:R-:W-:Y:S01]  /*2020*/  IMAD.WIDE.U32 R152, R153, 0x4, R2 ;  /* 0x0000000499987825 */ /* 0x000fe200078e0002 */
[----:B------:R1:W4:Y:S03]  /*2030*/  LDG.E.CONSTANT R149, desc[UR6][R4.64] ;  /* 0x0000000604957981 */ /* 0x000326000c1e9900 */
[----:B------:R-:W-:Y:S01]  /*2040*/  FFMA R6, R68, R7, R11 ;  /* 0x0000000744067223 */ /* 0x000fe2000000000b */
[-C--:B------:R-:W-:Y:S01]  /*2050*/  IADD3 R7, PT, PT, R145, R14.reuse, RZ ;  /* 0x0000000e91077210 */ /* 0x080fe20007ffe0ff */
[----:B------:R-:W-:Y:S01]  /*2060*/  IMAD.WIDE.U32 R156, R157, 0x4, R2 ;  /* 0x000000049d9c7825 */ /* 0x000fe200078e0002 */
[----:B------:R-:W4:Y:S03]  /*2070*/  LDG.E.CONSTANT R148, desc[UR6][R152.64] ;  /* 0x0000000698947981 */ /* 0x000f26000c1e9900 */
[----:B------:R-:W-:Y:S01]  /*2080*/  FFMA R163, R69, R163, R6 ;  /* 0x000000a345a37223 */ /* 0x000fe20000000006 */
[-C--:B0-----:R-:W-:Y:S01]  /*2090*/  IADD3 R155, PT, PT, R7, R14.reuse, RZ ;  /* 0x0000000e079b7210 */ /* 0x081fe20007ffe0ff */
[----:B------:R-:W-:Y:S01]  /*20a0*/  IMAD.WIDE.U32 R144, R145, 0x4, R2 ;  /* 0x0000000491907825 */ /* 0x000fe200078e0002 */
[----:B------:R-:W4:Y:S03]  /*20b0*/  LDG.E.CONSTANT R151, desc[UR6][R156.64] ;  /* 0x000000069c977981 */ /* 0x000f26000c1e9900 */
[----:B------:R-:W-:Y:S01]  /*20c0*/  FFMA R6, R70, R13, R163 ;  /* 0x0000000d46067223 */ /* 0x000fe200000000a3 */
[-C--:B-1----:R-:W-:Y:S01]  /*20d0*/  IADD3 R5, PT, PT, R155, R14.reuse, RZ ;  /* 0x0000000e9b057210 */ /* 0x082fe20007ffe0ff */
[--C-:B------:R-:W-:Y:S01]  /*20e0*/  IMAD.WIDE.U32 R12, R7, 0x4, R2.reuse ;  /* 0x00000004070c7825 */ /* 0x100fe200078e0002 */
[----:B------:R0:W4:Y:S02]  /*20f0*/  LDG.E.CONSTANT R150, desc[UR6][R144.64] ;  /* 0x0000000690967981 */ /* 0x000124000c1e9900 */
[C---:B------:R-:W-:Y:S01]  /*2100*/  IADD3 R163, PT, PT, R5.reuse, R14, RZ ;  /* 0x0000000e05a37210 */ /* 0x040fe20007ffe0ff */
[----:B------:R-:W-:-:S03]  /*2110*/  IMAD.WIDE.U32 R4, R5, 0x4, R2 ;  /* 0x0000000405047825 */ /* 0x000fc600078e0002 */
[----:B------:R-:W-:Y:S01]  /*2120*/  IADD3 R159, PT, PT, R163, R14, RZ ;  /* 0x0000000ea39f7210 */ /* 0x000fe20007ffe0ff */
[----:B------:R-:W-:Y:S01]  /*2130*/  FFMA R11, R71, R10, R6 ;  /* 0x0000000a470b7223 */ /* 0x000fe20000000006 */
[----:B------:R-:W-:Y:S01]  /*2140*/  IMAD.WIDE.U32 R6, R155, 0x4, R2 ;  /* 0x000000049b067825 */ /* 0x000fe200078e0002 */
[----:B------:R-:W4:Y:S04]  /*2150*/  LDG.E.CONSTANT R153, desc[UR6][R4.64] ;  /* 0x0000000604997981 */ /* 0x000f28000c1e9900 */
[----:B------:R1:W4:Y:S01]  /*2160*/  LDG.E.CONSTANT R155, desc[UR6][R12.64] ;  /* 0x000000060c9b7981 */ /* 0x000322000c1e9900 */
[----:B------:R-:W-:Y:S01]  /*2170*/  FFMA R154, R72, R9, R11 ;  /* 0x00000009489a7223 */ /* 0x000fe2000000000b */
[--C-:B------:R-:W-:Y:S02]  /*2180*/  IMAD.WIDE.U32 R162, R163, 0x4, R2.reuse ;  /* 0x00000004a3a27825 */ /* 0x100fe400078e0002 */
[----:B------:R1:W4:Y:S01]  /*2190*/  LDG.E.CONSTANT R152, desc[UR6][R6.64] ;  /* 0x0000000606987981 */ /* 0x000322000c1e9900 */
[C---:B------:R-:W-:Y:S01]  /*21a0*/  IADD3 R9, PT, PT, R159.reuse, R14, RZ ;  /* 0x0000000e9f097210 */ /* 0x040fe20007ffe0ff */
[----:B------:R-:W-:-:S02]  /*21b0*/  IMAD.WIDE.U32 R10, R159, 0x4, R2 ;  /* 0x000000049f0a7825 */ /* 0x000fc400078e0002 */
[----:B------:R-:W4:Y:S01]  /*21c0*/  LDG.E.CONSTANT R162, desc[UR6][R162.64] ;  /* 0x00000006a2a27981 */ /* 0x000f22000c1e9900 */
[CC--:B0-----:R-:W-:Y:S01]  /*21d0*/  IADD3 R145, PT, PT, R9.reuse, R14.reuse, RZ ;  /* 0x0000000e09917210 */ /* 0x0c1fe20007ffe0ff */
[--C-:B------:R-:W-:Y:S02]  /*21e0*/  IMAD.WIDE.U32 R8, R9, 0x4, R2.reuse ;  /* 0x0000000409087825 */ /* 0x100fe400078e0002 */
[----:B------:R0:W4:Y:S01]  /*21f0*/  LDG.E.CONSTANT R159, desc[UR6][R10.64] ;  /* 0x000000060a9f7981 */ /* 0x000122000c1e9900 */
[CC--:B-1----:R-:W-:Y:S01]  /*2200*/  IADD3 R13, PT, PT, R145.reuse, R14.reuse, RZ ;  /* 0x0000000e910d7210 */ /* 0x0c2fe20007ffe0ff */
[--C-:B------:R-:W-:Y:S02]  /*2210*/  IMAD.WIDE.U32 R6, R145, 0x4, R2.reuse ;  /* 0x0000000491067825 */ /* 0x100fe400078e0002 */
[----:B------:R-:W4:Y:S02]  /*2220*/  LDG.E.CONSTANT R158, desc[UR6][R8.64] ;  /* 0x00000006089e7981 */ /* 0x000f24000c1e9900 */
[C-C-:B------:R-:W-:Y:S01]  /*2230*/  IMAD.WIDE.U32 R4, R13.reuse, 0x4, R2.reuse ;  /* 0x000000040d047825 */ /* 0x140fe200078e0002 */
[-C--:B------:R-:W-:Y:S01]  /*2240*/  IADD3 R13, PT, PT, R13, R14.reuse, RZ ;  /* 0x0000000e0d0d7210 */ /* 0x080fe20007ffe0ff */
[----:B------:R1:W4:Y:S03]  /*2250*/  LDG.E.CONSTANT R157, desc[UR6][R6.64] ;  /* 0x00000006069d7981 */ /* 0x000326000c1e9900 */
[CC--:B------:R-:W-:Y:S01]  /*2260*/  IADD3 R161, PT, PT, R13.reuse, R14.reuse, RZ ;  /* 0x0000000e0da17210 */ /* 0x0c0fe20007ffe0ff */
[--C-:B------:R-:W-:Y:S01]  /*2270*/  IMAD.WIDE.U32 R144, R13, 0x4, R2.reuse ;  /* 0x000000040d907825 */ /* 0x100fe200078e0002 */
[----:B------:R1:W4:Y:S02]  /*2280*/  LDG.E.CONSTANT R156, desc[UR6][R4.64] ;  /* 0x00000006049c7981 */ /* 0x000324000c1e9900 */
[C---:B0-----:R-:W-:Y:S01]  /*2290*/  IADD3 R11, PT, PT, R161.reuse, R14, RZ ;  /* 0x0000000ea10b7210 */ /* 0x041fe20007ffe0ff */
[----:B------:R-:W-:-:S02]  /*22a0*/  IMAD.WIDE.U32 R12, R161, 0x4, R2 ;  /* 0x00000004a10c7825 */ /* 0x000fc400078e0002 */
[----:B------:R0:W4:Y:S01]  /*22b0*/  LDG.E.CONSTANT R145, desc[UR6][R144.64] ;  /* 0x0000000690917981 */ /* 0x000122000c1e9900 */
[CC--:B------:R-:W-:Y:S01]  /*22c0*/  IADD3 R161, PT, PT, R11.reuse, R14.reuse, RZ ;  /* 0x0000000e0ba17210 */ /* 0x0c0fe20007ffe0ff */
[--C-:B------:R-:W-:Y:S02]  /*22d0*/  IMAD.WIDE.U32 R10, R11, 0x4, R2.reuse ;  /* 0x000000040b0a7825 */ /* 0x100fe400078e0002 */
[----:B------:R0:W4:Y:S01]  /*22e0*/  LDG.E.CONSTANT R164, desc[UR6][R12.64] ;  /* 0x000000060ca47981 */ /* 0x000122000c1e9900 */
[CC--:B-1----:R-:W-:Y:S01]  /*22f0*/  IADD3 R7, PT, PT, R161.reuse, R14.reuse, RZ ;  /* 0x0000000ea1077210 */ /* 0x0c2fe20007ffe0ff */
[--C-:B------:R-:W-:Y:S02]  /*2300*/  IMAD.WIDE.U32 R8, R161, 0x4, R2.reuse ;  /* 0x00000004a1087825 */ /* 0x100fe400078e0002 */
[----:B------:R1:W4:Y:S01]  /*2310*/  LDG.E.CONSTANT R161, desc[UR6][R10.64] ;  /* 0x000000060aa17981 */ /* 0x000322000c1e9900 */
[C---:B------:R-:W-:Y:S01]  /*2320*/  IADD3 R165, PT, PT, R7.reuse, R14, RZ ;  /* 0x0000000e07a57210 */ /* 0x040fe20007ffe0ff */
[----:B------:R-:W-:-:S02]  /*2330*/  IMAD.WIDE.U32 R6, R7, 0x4, R2 ;  /* 0x0000000407067825 */ /* 0x000fc400078e0002 */
[----:B------:R1:W4:Y:S02]  /*2340*/  LDG.E.CONSTANT R163, desc[UR6][R8.64] ;  /* 0x0000000608a37981 */ /* 0x000324000c1e9900 */
[C-C-:B------:R-:W-:Y:S01]  /*2350*/  IMAD.WIDE.U32 R4, R165.reuse, 0x4, R2.reuse ;  /* 0x00000004a5047825 */ /* 0x140fe200078e0002 */
[-C--:B------:R-:W-:Y:S01]  /*2360*/  IADD3 R165, PT, PT, R165, R14.reuse, RZ ;  /* 0x0000000ea5a57210 */ /* 0x080fe20007ffe0ff */
[----:B------:R-:W4:Y:S03]  /*2370*/  LDG.E.CONSTANT R7, desc[UR6][R6.64] ;  /* 0x0000000606077981 */ /* 0x000f26000c1e9900 */
[C---:B0-----:R-:W-:Y:S01]  /*2380*/  IADD3 R144, PT, PT, R165.reuse, R14, RZ ;  /* 0x0000000ea5907210 */ /* 0x041fe20007ffe0ff */
[--C-:B------:R-:W-:Y:S01]  /*2390*/  IMAD.WIDE.U32 R12, R165, 0x4, R2.reuse ;  /* 0x00000004a50c7825 */ /* 0x100fe200078e0002 */
[----:B------:R-:W4:Y:S03]  /*23a0*/  LDG.E.CONSTANT R4, desc[UR6][R4.64] ;  /* 0x0000000604047981 */ /* 0x000f26000c1e9900 */
[----:B-1----:R-:W-:-:S02]  /*23b0*/  IMAD.WIDE.U32 R10, R144, 0x4, R2 ;  /* 0x00000004900a7825 */ /* 0x002fc400078e0002 */
[----:B------:R-:W4:Y:S04]  /*23c0*/  LDG.E.CONSTANT R13, desc[UR6][R12.64] ;  /* 0x000000060c0d7981 */ /* 0x000f28000c1e9900 */
[----:B------:R0:W4:Y:S01]  /*23d0*/  LDG.E.CONSTANT R10, desc[UR6][R10.64] ;  /* 0x000000060a0a7981 */ /* 0x000122000c1e9900 */
[----:B------:R-:W-:-:S05]  /*23e0*/  IADD3 R165, PT, PT, R144, R14, RZ ;  /* 0x0000000e90a57210 */ /* 0x000fca0007ffe0ff */
[----:B------:R-:W-:-:S06]  /*23f0*/  IMAD.WIDE.U32 R8, R165, 0x4, R2 ;  /* 0x00000004a5087825 */ /* 0x000fcc00078e0002 */
[----:B------:R-:W4:Y:S01]  /*2400*/  LDG.E.CONSTANT R9, desc[UR6][R8.64] ;  /* 0x0000000608097981 */ /* 0x000f22000c1e9900 */
[----:B------:R-:W-:Y:S01]  /*2410*/  FFMA R154, R73, R160, R154 ;  /* 0x000000a0499a7223 */ /* 0x000fe2000000009a */
[----:B------:R-:W-:-:S04]  /*2420*/  IADD3 R165, PT, PT, R165, R14, RZ ;  /* 0x0000000ea5a57210 */ /* 0x000fc80007ffe0ff */
[----:B0-----:R-:W-:Y:S01]  /*2430*/  IADD3 R11, PT, PT, R165, R14, RZ ;  /* 0x0000000ea50b7210 */ /* 0x001fe20007ffe0ff */
        /* <DEDUP_REMOVED lines=14> */
[----:B------:R-:W-:Y:S01]  /*2520*/  FFMA R6, R88, R145, R5 ;  /* 0x0000009158067223 */ /* 0x000fe20000000005 */
[----:B------:R-:W-:Y:S01]  /*2530*/  IMAD.WIDE.U32 R144, R165, 0x4, R2 ;  /* 0x00000004a5907825 */ /* 0x000fe200078e0002 */
[----:B------:R-:W-:-:S03]  /*2540*/  IADD3 R153, PT, PT, R11, R14, RZ ;  /* 0x0000000e0b997210 */ /* 0x000fc60007ffe0ff */
[----:B------:R-:W-:Y:S01]  /*2550*/  FFMA R5, R89, R164, R6 ;  /* 0x000000a459057223 */ /* 0x000fe20000000006 */
[-C--:B------:R-:W-:Y:S01]  /*2560*/  IADD3 R159, PT, PT, R153, R14.reuse, RZ ;  /* 0x0000000e999f7210 */ /* 0x080fe20007ffe0ff */
[----:B------:R0:W2:Y:S02]  /*2570*/  LDG.E.CONSTANT R146, desc[UR6][R144.64] ;  /* 0x0000000690927981 */ /* 0x0000a4000c1e9900 */
[----:B------:R-:W-:Y:S01]  /*2580*/  FFMA R6, R90, R161, R5 ;  /* 0x000000a15a067223 */ /* 0x000fe20000000005 */
[----:B------:R-:W-:Y:S01]  /*2590*/  IMAD.WIDE.U32 R160, R11, 0x4, R2 ;  /* 0x000000040ba07825 */ /* 0x000fe200078e0002 */
[----:B------:R-:W-:-:S03]  /*25a0*/  IADD3 R155, PT, PT, R159, R14, RZ ;  /* 0x0000000e9f9b7210 */ /* 0x000fc60007ffe0ff */
[----:B------:R-:W-:Y:S01]  /*25b0*/  IMAD.WIDE.U32 R152, R153, 0x4, R2 ;  /* 0x0000000499987825 */ /* 0x000fe200078e0002 */
[----:B------:R-:W3:Y:S03]  /*25c0*/  LDG.E.CONSTANT R147, desc[UR6][R160.64] ;  /* 0x00000006a0937981 */ /* 0x000ee6000c1e9900 */
[----:B------:R-:W-:Y:S01]  /*25d0*/  FFMA R163, R91, R163, R6 ;  /* 0x000000a35ba37223 */ /* 0x000fe20000000006 */
[-C--:B------:R-:W-:Y:S01]  /*25e0*/  IADD3 R157, PT, PT, R155, R14.reuse, RZ ;  /* 0x0000000e9b9d7210 */ /* 0x080fe20007ffe0ff */
[----:B------:R-:W-:Y:S01]  /*25f0*/  IMAD.WIDE.U32 R158, R159, 0x4, R2 ;  /* 0x000000049f9e7825 */ /* 0x000fe200078e0002 */
[----:B------:R-:W4:Y:S03]  /*2600*/  LDG.E.CONSTANT R148, desc[UR6][R152.64] ;  /* 0x0000000698947981 */ /* 0x000f26000c1e9900 */
[----:B------:R-:W-:Y:S01]  /*2610*/  FFMA R6, R92, R7, R163 ;  /* 0x000000075c067223 */ /* 0x000fe200000000a3 */
[----:B0-----:R-:W-:Y:S01]  /*2620*/  IADD3 R145, PT, PT, R157, R14, RZ ;  /* 0x0000000e9d917210 */ /* 0x001fe20007ffe0ff */
[----:B------:R-:W-:Y:S01]  /*2630*/  IMAD.WIDE.U32 R154, R155, 0x4, R2 ;  /* 0x000000049b9a7825 */ /* 0x000fe200078e0002 */
[----:B------:R0:W4:Y:S03]  /*2640*/  LDG.E.CONSTANT R149, desc[UR6][R158.64] ;  /* 0x000000069e957981 */ /* 0x000126000c1e9900 */
[----:B------:R-:W-:Y:S01]  /*2650*/  FFMA R5, R93, R4, R6 ;  /* 0x000000045d057223 */ /* 0x000fe20000000006 */
[-C--:B------:R-:W-:Y:S01]  /*2660*/  IADD3 R11, PT, PT, R145, R14.reuse, RZ ;  /* 0x0000000e910b7210 */ /* 0x080fe20007ffe0ff */
[----:B------:R-:W-:Y:S01]  /*2670*/  IMAD.WIDE.U32 R156, R157, 0x4, R2 ;  /* 0x000000049d9c7825 */ /* 0x000fe200078e0002 */
[----:B------:R-:W4:Y:S03]  /*2680*/  LDG.E.CONSTANT R150, desc[UR6][R154.64] ;  /* 0x000000069a967981 */ /* 0x000f26000c1e9900 */
[----:B------:R-:W-:Y:S01]  /*2690*/  FFMA R4, R94, R13, R5 ;  /* 0x0000000d5e047223 */ /* 0x000fe20000000005 */
[----:B------:R-:W-:Y:S01]  /*26a0*/  IADD3 R7, PT, PT, R11, R14, RZ ;  /* 0x0000000e0b077210 */ /* 0x000fe20007ffe0ff */
[----:B------:R-:W-:Y:S01]  /*26b0*/  IMAD.WIDE.U32 R144, R145, 0x4, R2 ;  /* 0x0000000491907825 */ /* 0x000fe200078e0002 */
[----:B------:R-:W4:Y:S03]  /*26c0*/  LDG.E.CONSTANT R151, desc[UR6][R156.64] ;  /* 0x000000069c977981 */ /* 0x000f26000c1e9900 */
[----:B------:R-:W-:Y:S01]  /*26d0*/  FFMA R13, R95, R10, R4 ;  /* 0x0000000a5f0d7223 */ /* 0x000fe20000000004 */
[-C--:B------:R-:W-:Y:S01]  /*26e0*/  IADD3 R5, PT, PT, R7, R14.reuse, RZ ;  /* 0x0000000e07057210 */ /* 0x080fe20007ffe0ff */
[--C-:B------:R-:W-:Y:S01]  /*26f0*/  IMAD.WIDE.U32 R10, R11, 0x4, R2.reuse ;  /* 0x000000040b0a7825 */ /* 0x100fe200078e0002 */
[----:B------:R-:W4:Y:S02]  /*2700*/  LDG.E.CONSTANT R152, desc[UR6][R144.64] ;  /* 0x0000000690987981 */ /* 0x000f24000c1e9900 */
[-C--:B------:R-:W-:Y:S01]  /*2710*/  IADD3 R163, PT, PT, R5, R14.reuse, RZ ;  /* 0x0000000e05a37210 */ /* 0x080fe20007ffe0ff */
[--C-:B------:R-:W-:Y:S01]  /*2720*/  IMAD.WIDE.U32 R6, R7, 0x4, R2.reuse ;  /* 0x0000000407067825 */ /* 0x100fe200078e0002 */
[----:B------:R1:W4:Y:S02]  /*2730*/  LDG.E.CONSTANT R155, desc[UR6][R10.64] ;  /* 0x000000060a9b7981 */ /* 0x000324000c1e9900 */
[-C--:B0-----:R-:W-:Y:S01]  /*2740*/  IADD3 R159, PT, PT, R163, R14.reuse, RZ ;  /* 0x0000000ea39f7210 */ /* 0x081fe20007ffe0ff */
[--C-:B------:R-:W-:Y:S01]  /*2750*/  IMAD.WIDE.U32 R4, R5, 0x4, R2.reuse ;  /* 0x0000000405047825 */ /* 0x100fe200078e0002 */
[----:B------:R0:W4:Y:S02]  /*2760*/  LDG.E.CONSTANT R154, desc[UR6][R6.64] ;  /* 0x00000006069a7981 */ /* 0x000124000c1e9900 */
[-C--:B------:R-:W-:Y:S01]  /*2770*/  IADD3 R161, PT, PT, R159, R14.reuse, RZ ;  /* 0x0000000e9fa17210 */ /* 0x080fe20007ffe0ff */
[----:B------:R-:W-:Y:S01]  /*2780*/  IMAD.WIDE.U32 R162, R163, 0x4, R2 ;  /* 0x00000004a3a27825 */ /* 0x000fe200078e0002 */
[----:B------:R0:W4:Y:S03]  /*2790*/  LDG.E.CONSTANT R153, desc[UR6][R4.64] ;  /* 0x0000000604997981 */ /* 0x000126000c1e9900 */
[----:B------:R-:W-:Y:S01]  /*27a0*/  FFMA R158, R96, R9, R13 ;  /* 0x00000009609e7223 */ /* 0x000fe2000000000d */
[-C--:B------:R-:W-:Y:S01]  /*27b0*/  IADD3 R13, PT, PT, R161, R14.reuse, RZ ;  /* 0x0000000ea10d7210 */ /* 0x080fe20007ffe0ff */
[--C-:B------:R-:W-:Y:S01]  /*27c0*/  IMAD.WIDE.U32 R8, R159, 0x4, R2.reuse ;  /* 0x000000049f087825 */ /* 0x100fe200078e0002 */
[----:B------:R0:W4:Y:S02]  /*27d0*/  LDG.E.CONSTANT R162, desc[UR6][R162.64] ;  /* 0x00000006a2a27981 */ /* 0x000124000c1e9900 */
[----:B-1----:R-:W-:Y:S01]  /*27e0*/  IADD3 R11, PT, PT, R13, R14, RZ ;  /* 0x0000000e0d0b7210 */ /* 0x002fe20007ffe0ff */
[--C-:B------:R-:W-:Y:S01]  /*27f0*/  IMAD.WIDE.U32 R160, R161, 0x4, R2.reuse ;  /* 0x00000004a1a07825 */ /* 0x100fe200078e0002 */
[----:B------:R-:W4:Y:S03]  /*2800*/  LDG.E.CONSTANT R159, desc[UR6][R8.64] ;  /* 0x00000006089f7981 */ /* 0x000f26000c1e9900 */
[----:B0-----:R-:W-:-:S02]  /*2810*/  IMAD.WIDE.U32 R6, R13, 0x4, R2 ;  /* 0x000000040d067825 */ /* 0x001fc400078e0002 */
[----:B------:R0:W4:Y:S02]  /*2820*/  LDG.E.CONSTANT R160, desc[UR6][R160.64] ;  /* 0x00000006a0a07981 */ /* 0x000124000c1e9900 */
[C-C-:B------:R-:W-:Y:S01]  /*2830*/  IMAD.WIDE.U32 R4, R11.reuse, 0x4, R2.reuse ;  /* 0x000000040b047825 */ /* 0x140fe200078e0002 */
[-C--:B------:R-:W-:Y:S01]  /*2840*/  IADD3 R11, PT, PT, R11, R14.reuse, RZ ;  /* 0x0000000e0b0b7210 */ /* 0x080fe20007ffe0ff */
[----:B------:R1:W4:Y:S03]  /*2850*/  LDG.E.CONSTANT R157, desc[UR6][R6.64] ;  /* 0x00000006069d7981 */ /* 0x000326000c1e9900 */
[CC--:B------:R-:W-:Y:S01]  /*2860*/  IADD3 R163, PT, PT, R11.reuse, R14.reuse, RZ ;  /* 0x0000000e0ba37210 */ /* 0x0c0fe20007ffe0ff */
[--C-:B------:R-:W-:Y:S01]  /*2870*/  IMAD.WIDE.U32 R144, R11, 0x4, R2.reuse ;  /* 0x000000040b907825 */ /* 0x100fe200078e0002 */
[----:B------:R1:W4:Y:S02]  /*2880*/  LDG.E.CONSTANT R156, desc[UR6][R4.64] ;  /* 0x00000006049c7981 */ /* 0x000324000c1e9900 */
        /* <DEDUP_REMOVED lines=8> */
[----:B------:R1:W4:Y:S01]  /*2910*/  LDG.E.CONSTANT R161, desc[UR6][R10.64] ;  /* 0x000000060aa17981 */ /* 0x000322000c1e9900 */
[C---:B------:R-:W-:Y:S01]  /*2920*/  IADD3 R163, PT, PT, R7.reuse, R14, RZ ;  /* 0x0000000e07a37210 */ /* 0x040fe20007ffe0ff */
[----:B------:R-:W-:-:S02]  /*2930*/  IMAD.WIDE.U32 R6, R7, 0x4, R2 ;  /* 0x0000000407067825 */ /* 0x000fc400078e0002 */
[----:B------:R2:W4:Y:S01]  /*2940*/  LDG.E.CONSTANT R8, desc[UR6][R8.64] ;  /* 0x0000000608087981 */ /* 0x000522000c1e9900 */
[CC--:B------:R-:W-:Y:S01]  /*2950*/  IADD3 R165, PT, PT, R163.reuse, R14.reuse, RZ ;  /* 0x0000000ea3a57210 */ /* 0x0c0fe20007ffe0ff */
[--C-:B------:R-:W-:Y:S02]  /*2960*/  IMAD.WIDE.U32 R4, R163, 0x4, R2.reuse ;  /* 0x00000004a3047825 */ /* 0x100fe400078e0002 */
[----:B------:R4:W4:Y:S01]  /*2970*/  LDG.E.CONSTANT R7, desc[UR6][R6.64] ;  /* 0x0000000606077981 */ /* 0x000922000c1e9900 */
[C---:B------:R-:W-:Y:S01]  /*2980*/  IADD3 R163, PT, PT, R165.reuse, R14, RZ ;  /* 0x0000000ea5a37210 */ /* 0x040fe20007ffe0ff */
[--C-:B0-----:R-:W-:Y:S02]  /*2990*/  IMAD.WIDE.U32 R12, R165, 0x4, R2.reuse ;  /* 0x00000004a50c7825 */ /* 0x101fe400078e0002 */
[----:B------:R0:W4:Y:S02]  /*29a0*/  LDG.E.CONSTANT R4, desc[UR6][R4.64] ;  /* 0x0000000604047981 */ /* 0x000124000c1e9900 */
[----:B-1----:R-:W-:-:S02]  /*29b0*/  IMAD.WIDE.U32 R10, R163, 0x4, R2 ;  /* 0x00000004a30a7825 */ /* 0x002fc400078e0002 */
[----:B------:R-:W4:Y:S04]  /*29c0*/  LDG.E.CONSTANT R13, desc[UR6][R12.64] ;  /* 0x000000060c0d7981 */ /* 0x000f28000c1e9900 */
[----:B------:R1:W4:Y:S01]  /*29d0*/  LDG.E.CONSTANT R10, desc[UR6][R10.64] ;  /* 0x000000060a0a7981 */ /* 0x000322000c1e9900 */
[----:B--2---:R-:W-:-:S04]  /*29e0*/  FFMA R9, R97, R146, R158 ;  /* 0x0000009261097223 */ /* 0x004fc8000000009e */
[----:B---3--:R-:W-:-:S04]  /*29f0*/  FFMA R144, R98, R147, R9 ;  /* 0x0000009362907223 */ /* 0x008fc80000000009 */
[----:B----4-:R-:W-:-:S04]  /*2a00*/  FFMA R9, R99, R148, R144 ;  /* 0x0000009463097223 */ /* 0x010fc80000000090 */
[----:B------:R-:W-:-:S04]  /*2a10*/  FFMA R144, R100, R149, R9 ;  /* 0x0000009564907223 */ /* 0x000fc80000000009 */
[----:B------:R-:W-:-:S04]  /*2a20*/  FFMA R9, R101, R150, R144 ;  /* 0x0000009665097223 */ /* 0x000fc80000000090 */
[----:B------:R-:W-:-:S04]  /*2a30*/  FFMA R6, R102, R151, R9 ;  /* 0x0000009766067223 */ /* 0x000fc80000000009 */
[----:B0-----:R-:W-:-:S04]  /*2a40*/  FFMA R5, R103, R152, R6 ;  /* 0x0000009867057223 */ /* 0x001fc80000000006 */
[----:B------:R-:W-:-:S04]  /*2a50*/  FFMA R6, R104, R155, R5 ;  /* 0x0000009b68067223 */ /* 0x000fc80000000005 */
[----:B------:R-:W-:-:S04]  /*2a60*/  FFMA R5, R105, R154, R6 ;  /* 0x0000009a69057223 */ /* 0x000fc80000000006 */
[----:B------:R-:W-:-:S04]  /*2a70*/  FFMA R6, R106, R153, R5 ;  /* 0x000000996a067223 */ /* 0x000fc80000000005 */
[----:B------:R-:W-:Y:S01]  /*2a80*/  FFMA R5, R107, R162, R6 ;  /* 0x000000a26b057223 */ /* 0x000fe20000000006 */
[----:B------:R-:W-:-:S03]  /*2a90*/  IADD3 R155, PT, PT, R163, R14, RZ ;  /* 0x0000000ea39b7210 */ /* 0x000fc60007ffe0ff */
        /* <DEDUP_REMOVED lines=8> */
[----:B------:R-:W-:Y:S01]  /*2b20*/  IADD3 R9, PT, PT, R151, R14, RZ ;  /* 0x0000000e97097210 */ /* 0x000fe20007ffe0ff */
[----:B------:R-:W-:-:S04]  /*2b30*/  IMAD.WIDE.U32 R148, R149, 0x4, R2 ;  /* 0x0000000495947825 */ /* 0x000fc800078e0002 */
[----:B------:R-:W-:Y:S02]  /*2b40*/  FFMA R6, R112, R145, R5 ;  /* 0x0000009170067223 */ /* 0x000fe40000000005 */
[----:B------:R0:W2:Y:S02]  /*2b50*/  LDG.E.CONSTANT R145, desc[UR6][R154.64] ;  /* 0x000000069a917981 */ /* 0x0000a4000c1e9900 */
[----:B------:R-:W-:Y:S01]  /*2b60*/  FFMA R5, R113, R164, R6 ;  /* 0x000000a471057223 */ /* 0x000fe20000000006 */
[----:B------:R-:W-:Y:S01]  /*2b70*/  IMAD.WIDE.U32 R152, R153, 0x4, R2 ;  /* 0x0000000499987825 */ /* 0x000fe200078e0002 */
[-C--:B-1----:R-:W-:Y:S01]  /*2b80*/  IADD3 R11, PT, PT, R9, R14.reuse, RZ ;  /* 0x0000000e090b7210 */ /* 0x082fe20007ffe0ff */
[----:B------:R-:W3:Y:S02]  /*2b90*/  LDG.E.CONSTANT R144, desc[UR6][R148.64] ;  /* 0x0000000694907981 */ /* 0x000ee4000c1e9900 */
[----:B------:R-:W-:Y:S01]  /*2ba0*/  FFMA R6, R114, R161, R5 ;  /* 0x000000a172067223 */ /* 0x000fe20000000005 */
[----:B------:R-:W-:Y:S01]  /*2bb0*/  IMAD.WIDE.U32 R150, R151, 0x4, R2 ;  /* 0x0000000497967825 */ /* 0x000fe200078e0002 */
[----:B------:R-:W-:Y:S01]  /*2bc0*/  IADD3 R157, PT, PT, R11, R14, RZ ;  /* 0x0000000e0b9d7210 */ /* 0x000fe20007ffe0ff */
[----:B------:R1:W4:Y:S02]  /*2bd0*/  LDG.E.CONSTANT R147, desc[UR6][R152.64] ;  /* 0x0000000698937981 */ /* 0x000324000c1e9900 */
[----:B------:R-:W-:Y:S01]  /*2be0*/  FFMA R5, R115, R8, R6 ;  /* 0x0000000873057223 */ /* 0x000fe20000000006 */
[----:B0-----:R-:W-:Y:S01]  /*2bf0*/  IMAD.WIDE.U32 R154, R9, 0x4, R2 ;  /* 0x00000004099a7825 */ /* 0x001fe200078e0002 */
[-C--:B------:R-:W-:Y:S01]  /*2c00*/  IADD3 R159, PT, PT, R157, R14.reuse, RZ ;  /* 0x0000000e9d9f7210 */ /* 0x080fe20007ffe0ff */
[----:B------:R-:W4:Y:S02]  /*2c10*/  LDG.E.CONSTANT R146, desc[UR6][R150.64] ;  /* 0x0000000696927981 */ /* 0x000f24000c1e9900 */
[----:B------:R-:W-:Y:S01]  /*2c20*/  FFMA R8, R116, R7, R5 ;  /* 0x0000000774087223 */ /* 0x000fe20000000005 */
[----:B------:R-:W-:Y:S01]  /*2c30*/  IMAD.WIDE.U32 R6, R11, 0x4, R2 ;  /* 0x000000040b067825 */ /* 0x000fe200078e0002 */
[----:B------:R-:W-:Y:S01]  /*2c40*/  IADD3 R11, PT, PT, R159, R14, RZ ;  /* 0x0000000e9f0b7210 */ /* 0x000fe20007ffe0ff */
[----:B------:R-:W4:Y:S02]  /*2c50*/  LDG.E.CONSTANT R149, desc[UR6][R154.64] ;  /* 0x000000069a957981 */ /* 0x000f24000c1e9900 */
[----:B------:R-:W-:Y:S01]  /*2c60*/  FFMA R9, R117, R4, R8 ;  /* 0x0000000475097223 */ /* 0x000fe20000000008 */
[----:B------:R-:W-:Y:S01]  /*2c70*/  IMAD.WIDE.U32 R4, R157, 0x4, R2 ;  /* 0x000000049d047825 */ /* 0x000fe200078e0002 */
[-C--:B------:R-:W-:Y:S01]  /*2c80*/  IADD3 R157, PT, PT, R11, R14.reuse, RZ ;  /* 0x0000000e0b9d7210 */ /* 0x080fe20007ffe0ff */
[----:B------:R0:W4:Y:S02]  /*2c90*/  LDG.E.CONSTANT R148, desc[UR6][R6.64] ;  /* 0x0000000606947981 */ /* 0x000124000c1e9900 */
[----:B------:R-:W-:Y:S01]  /*2ca0*/  FFMA R8, R118, R13, R9 ;  /* 0x0000000d76087223 */ /* 0x000fe20000000009 */
[----:B------:R-:W-:Y:S01]  /*2cb0*/  IMAD.WIDE.U32 R158, R159, 0x4, R2 ;  /* 0x000000049f9e7825 */ /* 0x000fe200078e0002 */
[----:B------:R-:W-:Y:S01]  /*2cc0*/  IADD3 R161, PT, PT, R157, R14, RZ ;  /* 0x0000000e9da17210 */ /* 0x000fe20007ffe0ff */
[----:B------:R0:W4:Y:S02]  /*2cd0*/  LDG.E.CONSTANT R151, desc[UR6][R4.64] ;  /* 0x0000000604977981 */ /* 0x000124000c1e9900 */
[----:B-1----:R-:W-:Y:S01]  /*2ce0*/  FFMA R153, R119, R10, R8 ;  /* 0x0000000a77997223 */ /* 0x002fe20000000008 */
[--C-:B------:R-:W-:Y:S01]  /*2cf0*/  IMAD.WIDE.U32 R10, R11, 0x4, R2.reuse ;  /* 0x000000040b0a7825 */ /* 0x100fe200078e0002 */
[-C--:B------:R-:W-:Y:S01]  /*2d00*/  IADD3 R13, PT, PT, R161, R14.reuse, RZ ;  /* 0x0000000ea10d7210 */ /* 0x080fe20007ffe0ff */
[----:B------:R-:W4:Y:S02]  /*2d10*/  LDG.E.CONSTANT R150, desc[UR6][R158.64] ;  /* 0x000000069e967981 */ /* 0x000f24000c1e9900 */
[--C-:B------:R-:W-:Y:S01]  /*2d20*/  IMAD.WIDE.U32 R8, R157, 0x4, R2.reuse ;  /* 0x000000049d087825 */ /* 0x100fe200078e0002 */
[-C--:B0-----:R-:W-:Y:S01]  /*2d30*/  IADD3 R7, PT, PT, R13, R14.reuse, RZ ;  /* 0x0000000e0d077210 */ /* 0x081fe20007ffe0ff */
[----:B------:R0:W4:Y:S02]  /*2d40*/  LDG.E.CONSTANT R155, desc[UR6][R10.64] ;  /* 0x000000060a9b7981 */ /* 0x000124000c1e9900 */
[--C-:B------:R-:W-:Y:S01]  /*2d50*/  IMAD.WIDE.U32 R160, R161, 0x4, R2.reuse ;  /* 0x00000004a1a07825 */ /* 0x100fe200078e0002 */
[----:B------:R-:W-:Y:S01]  /*2d60*/  IADD3 R163, PT, PT, R7, R14, RZ ;  /* 0x0000000e07a37210 */ /* 0x000fe20007ffe0ff */
[----:B------:R1:W4:Y:S02]  /*2d70*/  LDG.E.CONSTANT R152, desc[UR6][R8.64] ;  /* 0x0000000608987981 */ /* 0x000324000c1e9900 */
[----:B------:R-:W-:-:S02]  /*2d80*/  IMAD.WIDE.U32 R12, R13, 0x4, R2 ;  /* 0x000000040d0c7825 */ /* 0x000fc400078e0002 */
[----:B------:R-:W4:Y:S02]  /*2d90*/  LDG.E.CONSTANT R157, desc[UR6][R160.64] ;  /* 0x00000006a09d7981 */ /* 0x000f24000c1e9900 */
[C-C-:B------:R-:W-:Y:S01]  /*2da0*/  IMAD.WIDE.U32 R4, R163.reuse, 0x4, R2.reuse ;  /* 0x00000004a3047825 */ /* 0x140fe200078e0002 */
[-C--:B------:R-:W-:Y:S01]  /*2db0*/  IADD3 R163, PT, PT, R163, R14.reuse, RZ ;  /* 0x0000000ea3a37210 */ /* 0x080fe20007ffe0ff */
[----:B------:R1:W4:Y:S02]  /*2dc0*/  LDG.E.CONSTANT R154, desc[UR6][R12.64] ;  /* 0x000000060c9a7981 */ /* 0x000324000c1e9900 */
[--C-:B------:R-:W-:Y:S01]  /*2dd0*/  IMAD.WIDE.U32 R6, R7, 0x4, R2.reuse ;  /* 0x0000000407067825 */ /* 0x100fe200078e0002 */
[CC--:B------:R-:W-:Y:S01]  /*2de0*/  IADD3 R165, PT, PT, R163.reuse, R14.reuse, RZ ;  /* 0x0000000ea3a57210 */ /* 0x0c0fe20007ffe0ff */
[----:B------:R1:W4:Y:S02]  /*2df0*/  LDG.E.CONSTANT R156, desc[UR6][R4.64] ;  /* 0x00000006049c7981 */ /* 0x000324000c1e9900 */
[--C-:B0-----:R-:W-:Y:S01]  /*2e00*/  IMAD.WIDE.U32 R10, R163, 0x4, R2.reuse ;  /* 0x00000004a30a7825 */ /* 0x101fe200078e0002 */
[CC--:B------:R-:W-:Y:S01]  /*2e10*/  IADD3 R163, PT, PT, R165.reuse, R14.reuse, RZ ;  /* 0x0000000ea5a37210 */ /* 0x0c0fe20007ffe0ff */
[----:B------:R-:W4:Y:S02]  /*2e20*/  LDG.E.CONSTANT R159, desc[UR6][R6.64] ;  /* 0x00000006069f7981 */ /* 0x000f24000c1e9900 */
[--C-:B-1----:R-:W-:Y:S01]  /*2e30*/  IMAD.WIDE.U32 R8, R165, 0x4, R2.reuse ;  /* 0x00000004a5087825 */ /* 0x102fe200078e0002 */
[C---:B------:R-:W-:Y:S01]  /*2e40*/  IADD3 R165, PT, PT, R163.reuse, R14, RZ ;  /* 0x0000000ea3a57210 */ /* 0x040fe20007ffe0ff */
[----:B------:R0:W4:Y:S02]  /*2e50*/  LDG.E.CONSTANT R161, desc[UR6][R10.64] ;  /* 0x000000060aa17981 */ /* 0x000124000c1e9900 */
[----:B------:R-:W-:-:S02]  /*2e60*/  IMAD.WIDE.U32 R162, R163, 0x4, R2 ;  /* 0x00000004a3a27825 */ /* 0x000fc400078e0002 */
[----:B------:R1:W4:Y:S02]  /*2e70*/  LDG.E.CONSTANT R158, desc[UR6][R8.64] ;  /* 0x00000006089e7981 */ /* 0x000324000c1e9900 */
        /* <DEDUP_REMOVED lines=10> */
[--C-:B-1----:R-:W-:Y:S02]  /*2f20*/  IMAD.WIDE.U32 R8, R11, 0x4, R2.reuse ;  /* 0x000000040b087825 */ /* 0x102fe400078e0002 */
[----:B------:R3:W4:Y:S02]  /*2f30*/  LDG.E.CONSTANT R6, desc[UR6][R6.64] ;  /* 0x0000000606067981 */ /* 0x000724000c1e9900 */
[C-C-:B------:R-:W-:Y:S01]  /*2f40*/  IMAD.WIDE.U32 R10, R165.reuse, 0x4, R2.reuse ;  /* 0x00000004a50a7825 */ /* 0x140fe200078e0002 */
[-C--:B------:R-:W-:Y:S01]  /*2f50*/  IADD3 R165, PT, PT, R165, R14.reuse, RZ ;  /* 0x0000000ea5a57210 */ /* 0x080fe20007ffe0ff */
[----:B------:R-:W4:Y:S03]  /*2f60*/  LDG.E.CONSTANT R9, desc[UR6][R8.64] ;  /* 0x0000000608097981 */ /* 0x000f26000c1e9900 */
[C---:B------:R-:W-:Y:S01]  /*2f70*/  IADD3 R162, PT, PT, R165.reuse, R14, RZ ;  /* 0x0000000ea5a27210 */ /* 0x040fe20007ffe0ff */
[--C-:B------:R-:W-:Y:S01]  /*2f80*/  IMAD.WIDE.U32 R12, R165, 0x4, R2.reuse ;  /* 0x00000004a50c7825 */ /* 0x100fe200078e0002 */
[----:B------:R-:W4:Y:S03]  /*2f90*/  LDG.E.CONSTANT R10, desc[UR6][R10.64] ;  /* 0x000000060a0a7981 */ /* 0x000f26000c1e9900 */
[----:B------:R-:W-:-:S02]  /*2fa0*/  IMAD.WIDE.U32 R2, R162, 0x4, R2 ;  /* 0x00000004a2027825 */ /* 0x000fc400078e0002 */
        /* <DEDUP_REMOVED lines=25> */
[----:B------:R-:W-:-:S03]  /*3140*/  LEA R2, R143, R1, 0x2 ;  /* 0x000000018f027211 */ /* 0x000fc600078e10ff */
[----:B------:R-:W-:Y:S01]  /*3150*/  FFMA R3, R16, R3, R5 ;  /* 0x0000000310037223 */ /* 0x000fe20000000005 */
[----:B------:R-:W-:-:S04]  /*3160*/  IADD3 R143, PT, PT, R143, 0x1, RZ ;  /* 0x000000018f8f7810 */ /* 0x000fc80007ffe0ff */
[----:B------:R1:W-:Y:S01]  /*3170*/  STL [R2+0x800], R3 ;  /* 0x0008000302007387 */ /* 0x0003e20000100800 */
[----:B------:R-:W-:-:S13]  /*3180*/  ISETP.NE.AND P0, PT, R143, R14, PT ;  /* 0x0000000e8f00720c */ /* 0x000fda0003f05270 */
[----:B-1----:R-:W-:Y:S05]  /*3190*/  @P0 BRA `(.L_x_5) ;  /* 0xffffffdc00ec0947 */ /* 0x002fea000383ffff */
[C---:B------:R-:W-:Y:S02]  /*31a0*/  LOP3.LUT R50, R14.reuse, 0xf, RZ, 0xc0, !PT ;  /* 0x0000000f0e327812 */ /* 0x040fe400078ec0ff */
[----:B------:R-:W-:Y:S02]  /*31b0*/  LOP3.LUT R52, R14, 0x7, RZ, 0xc0, !PT ;  /* 0x000000070e347812 */ /* 0x000fe400078ec0ff */
[----:B------:R-:W-:Y:S02]  /*31c0*/  IADD3 R2, PT, PT, R50, -0x1, RZ ;  /* 0xffffffff32027810 */ /* 0x000fe40007ffe0ff */
[----:B------:R-:W-:Y:S02]  /*31d0*/  IADD3 R3, PT, PT, R52, -0x1, RZ ;  /* 0xffffffff34037810 */ /* 0x000fe40007ffe0ff */
[----:B------:R-:W-:Y:S02]  /*31e0*/  ISETP.GE.U32.AND P1, PT, R2, 0x7, PT ;  /* 0x000000070200780c */ /* 0x000fe40003f26070 */
[----:B------:R-:W-:-:S02]  /*31f0*/  IADD3 R0, PT, PT, R14, -0x1, RZ ;  /* 0xffffffff0e007810 */ /* 0x000fc40007ffe0ff */
[----:B------:R-:W-:Y:S02]  /*3200*/  LOP3.LUT R2, R14, 0x7ffffff0, RZ, 0xc0, !PT ;  /* 0x7ffffff00e027812 */ /* 0x000fe400078ec0ff */
[----:B------:R-:W-:Y:S02]  /*3210*/  ISETP.GE.U32.AND P2, PT, R3, 0x3, PT ;  /* 0x000000030300780c */ /* 0x000fe40003f46070 */
[----:B------:R-:W-:Y:S02]  /*3220*/  ISETP.GE.U32.AND P0, PT, R0, 0xf, PT ;  /* 0x0000000f0000780c */ /* 0x000fe40003f06070 */
[----:B------:R-:W-:Y:S02]  /*3230*/  LOP3.LUT R14, R14, 0x3, RZ, 0xc0, !PT ;  /* 0x000000030e0e7812 */ /* 0x000fe400078ec0ff */
[----:B------:R-:W-:Y:S02]  /*3240*/  IADD3 R3, PT, PT, R1, 0x820, RZ ;  /* 0x0000082001037810 */ /* 0x000fe40007ffe0ff */
[----:B------:R-:W-:-:S02]  /*3250*/  MOV R12, RZ ;  /* 0x000000ff000c7202 */ /* 0x000fc40000000f00 */
[----:B------:R-:W-:-:S07]  /*3260*/  IADD3 R13, PT, PT, -R2, RZ, RZ ;  /* 0x000000ff020d7210 */ /* 0x000fce0007ffe1ff */
.L_x_11:
[----:B------:R-:W-:Y:S01]  /*3270*/  HFMA2 R25, -RZ, RZ, 0, 0 ;  /* 0x00000000ff197431 */ /* 0x000fe200000001ff */
[----:B-1----:R-:W-:Y:S01]  /*3280*/  MOV R0, RZ ;  /* 0x000000ff00007202 */ /* 0x002fe20000000f00 */
[----:B------:R-:W-:Y:S06]  /*3290*/  @!P0 BRA `(.L_x_6) ;  /* 0x0000000400288947 */ /* 0x000fec0003800000 */
[----:B------:R-:W-:Y:S02]  /*32a0*/  IADD3 R39, PT, PT, R12, 0x1000, RZ ;  /* 0x000010000c277810 */ /* 0x000fe40007ffe0ff */
[----:B------:R-:W-:Y:S02]  /*32b0*/  MOV R25, RZ ;  /* 0x000000ff00197202 */ /* 0x000fe40000000f00 */
[----:B------:R-:W-:Y:S02]  /*32c0*/  MOV R53, R3 ;  /* 0x0000000300357202 */ /* 0x000fe40000000f00 */
[----:B------:R-:W-:-:S07]  /*32d0*/  MOV R0, R13 ;  /* 0x0000000d00007202 */ /* 0x000fce0000000f00 */
.L_x_7:
[----:B------:R-:W0:Y:S01]  /*32e0*/  LDC.64 R36, c[0x0][0x390] ;  /* 0x0000e400ff247b82 */ /* 0x000e220000000a00 */
[C---:B------:R-:W-:Y:S01]  /*32f0*/  IADD3 R17, PT, PT, R39.reuse, -0x1000, RZ ;  /* 0xfffff00027117810 */ /* 0x040fe20007ffe0ff */
[----:B------:R-:W2:Y:S01]  /*3300*/  LDL.128 R4, [R53+-0x20] ;  /* 0xffffe00035047983 */ /* 0x000ea20000100c00 */
[C---:B------:R-:W-:Y:S02]  /*3310*/  IADD3 R19, PT, PT, R39.reuse, -0xa00, RZ ;  /* 0xfffff60027137810 */ /* 0x040fe40007ffe0ff */
[C---:B------:R-:W-:Y:S01]  /*3320*/  IADD3 R21, PT, PT, R39.reuse, -0x800, RZ ;  /* 0xfffff80027157810 */ /* 0x040fe20007ffe0ff */
[----:B------:R-:W3:Y:S01]  /*3330*/  LDL.128 R8, [R53+-0x10] ;  /* 0xfffff00035087983 */ /* 0x000ee20000100c00 */
[----:B------:R-:W-:Y:S01]  /*3340*/  IADD3 R23, PT, PT, R39, -0x600, RZ ;  /* 0xfffffa0027177810 */ /* 0x000fe20007ffe0ff */
[----:B0-----:R-:W-:-:S05]  /*3350*/  IMAD.WIDE.U32 R16, R17, 0x4, R36 ;  /* 0x0000000411107825 */ /* 0x001fca00078e0024 */
[----:B------:R-:W2:Y:S01]  /*3360*/  LDG.E.CONSTANT R24, desc[UR6][R16.64] ;  /* 0x0000000610187981 */ /* 0x000ea2000c1e9900 */
[----:B------:R-:W-:-:S03]  /*3370*/  IMAD.WIDE.U32 R18, R19, 0x4, R36 ;  /* 0x0000000413127825 */ /* 0x000fc600078e0024 */
[----:B------:R-:W4:Y:S01]  /*3380*/  LDG.E.CONSTANT R38, desc[UR6][R16.64+0x800] ;  /* 0x0008000610267981 */ /* 0x000f22000c1e9900 */
[----:B------:R-:W-:-:S03]  /*3390*/  IMAD.WIDE.U32 R20, R21, 0x4, R36 ;  /* 0x0000000415147825 */ /* 0x000fc600078e0024 */
[----:B------:R-:W5:Y:S01]  /*33a0*/  LDG.E.CONSTANT R40, desc[UR6][R16.64+0x1000] ;  /* 0x0010000610287981 */ /* 0x000f62000c1e9900 */
[----:B------:R-:W-:-:S03]  /*33b0*/  IADD3 R27, PT, PT, R39, -0x400, RZ ;  /* 0xfffffc00271b7810 */ /* 0x000fc60007ffe0ff */
[----:B------:R-:W3:Y:S01]  /*33c0*/  LDG.E.CONSTANT R41, desc[UR6][R18.64] ;  /* 0x0000000612297981 */ /* 0x000ee2000c1e9900 */
[--C-:B------:R-:W-:Y:S01]  /*33d0*/  IMAD.WIDE.U32 R22, R23, 0x4, R36.reuse ;  /* 0x0000000417167825 */ /* 0x100fe200078e0024 */
[----:B------:R-:W-:Y:S02]  /*33e0*/  IADD3 R29, PT, PT, R39, -0x200, RZ ;  /* 0xfffffe00271d7810 */ /* 0x000fe40007ffe0ff */
[----:B------:R0:W3:Y:S01]  /*33f0*/  LDG.E.CONSTANT R42, desc[UR6][R20.64] ;  /* 0x00000006142a7981 */ /* 0x0000e2000c1e9900 */
[----:B------:R-:W-:-:S03]  /*3400*/  IMAD.WIDE.U32 R26, R27, 0x4, R36 ;  /* 0x000000041b1a7825 */ /* 0x000fc600078e0024 */
[----:B------:R1:W3:Y:S01]  /*3410*/  LDG.E.CONSTANT R43, desc[UR6][R22.64] ;  /* 0x00000006162b7981 */ /* 0x0002e2000c1e9900 */
[--C-:B------:R-:W-:Y:S01]  /*3420*/  IMAD.WIDE.U32 R28, R29, 0x4, R36.reuse ;  /* 0x000000041d1c7825 */ /* 0x100fe200078e0024 */
[C---:B------:R-:W-:Y:S02]  /*3430*/  IADD3 R33, PT, PT, R39.reuse, 0x200, RZ ;  /* 0x0000020027217810 */ /* 0x040fe40007ffe0ff */
[----:B------:R1:W3:Y:S01]  /*3440*/  LDG.E.CONSTANT R44, desc[UR6][R26.64] ;  /* 0x000000061a2c7981 */ /* 0x0002e2000c1e9900 */
[C-C-:B------:R-:W-:Y:S01]  /*3450*/  IMAD.WIDE.U32 R30, R39.reuse, 0x4, R36.reuse ;  /* 0x00000004271e7825 */ /* 0x140fe200078e0024 */
[----:B------:R-:W-:Y:S02]  /*3460*/  IADD3 R35, PT, PT, R39, 0x400, RZ ;  /* 0x0000040027237810 */ /* 0x000fe40007ffe0ff */
[----:B------:R1:W3:Y:S01]  /*3470*/  LDG.E.CONSTANT R45, desc[UR6][R28.64] ;  /* 0x000000061c2d7981 */ /* 0x0002e2000c1e9900 */
[----:B------:R-:W-:Y:S01]  /*3480*/  IMAD.WIDE.U32 R32, R33, 0x4, R36 ;  /* 0x0000000421207825 */ /* 0x000fe200078e0024 */
[----:B0-----:R-:W-:-:S02]  /*3490*/  IADD3 R21, PT, PT, R39, 0x600, RZ ;  /* 0x0000060027157810 */ /* 0x001fc40007ffe0ff */
[----:B------:R0:W3:Y:S01]  /*34a0*/  LDG.E.CONSTANT R46, desc[UR6][R30.64] ;  /* 0x000000061e2e7981 */ /* 0x0000e2000c1e9900 */
[----:B------:R-:W-:-:S03]  /*34b0*/  IMAD.WIDE.U32 R34, R35, 0x4, R36 ;  /* 0x0000000423227825 */ /* 0x000fc600078e0024 */
[----:B------:R-:W3:Y:S01]  /*34c0*/  LDL.128 R16, [R53] ;  /* 0x0000000035107983 */ /* 0x000ee20000100c00 */
[----:B-1----:R-:W-:Y:S01]  /*34d0*/  IADD3 R23, PT, PT, R39, 0x800, RZ ;  /* 0x0000080027177810 */ /* 0x002fe20007ffe0ff */
[--C-:B------:R-:W-:Y:S02]  /*34e0*/  IMAD.WIDE.U32 R26, R21, 0x4, R36.reuse ;  /* 0x00000004151a7825 */ /* 0x100fe400078e0024 */
[----:B------:R1:W3:Y:S01]  /*34f0*/  LDG.E.CONSTANT R48, desc[UR6][R32.64] ;  /* 0x0000000620307981 */ /* 0x0002e2000c1e9900 */
[----:B------:R-:W-:Y:S01]  /*3500*/  IADD3 R21, PT, PT, R39, 0xa00, RZ ;  /* 0x00000a0027157810 */ /* 0x000fe20007ffe0ff */
[--C-:B------:R-:W-:Y:S02]  /*3510*/  IMAD.WIDE.U32 R28, R23, 0x4, R36.reuse ;  /* 0x00000004171c7825 */ /* 0x100fe400078e0024 */
[----:B------:R1:W3:Y:S01]  /*3520*/  LDG.E.CONSTANT R49, desc[UR6][R34.64] ;  /* 0x0000000622317981 */ /* 0x0002e2000c1e9900 */
[----:B------:R-:W-:Y:S01]  /*3530*/  IADD3 R51, PT, PT, R39, 0xc00, RZ ;  /* 0x00000c0027337810 */ /* 0x000fe20007ffe0ff */
[----:B0-----:R-:W-:-:S02]  /*3540*/  IMAD.WIDE.U32 R30, R21, 0x4, R36 ;  /* 0x00000004151e7825 */ /* 0x001fc400078e0024 */
[----:B------:R-:W3:Y:S01]  /*3550*/  LDG.E.CONSTANT R26, desc[UR6][R26.64] ;  /* 0x000000061a1a7981 */ /* 0x000ee2000c1e9900 */
[----:B------:R-:W-:Y:S01]  /*3560*/  IADD3 R47, PT, PT, R39, 0xe00, RZ ;  /* 0x00000e00272f7810 */ /* 0x000fe20007ffe0ff */
[--C-:B-1----:R-:W-:Y:S02]  /*3570*/  IMAD.WIDE.U32 R32, R51, 0x4, R36.reuse ;  /* 0x0000000433207825 */ /* 0x102fe400078e0024 */
[----:B------:R-:W3:Y:S04]  /*3580*/  LDG.E.CONSTANT R28, desc[UR6][R28.64] ;  /* 0x000000061c1c7981 */ /* 0x000ee8000c1e9900 */
[----:B------:R0:W3:Y:S01]  /*3590*/  LDL.128 R20, [R53+0x10] ;  /* 0x0000100035147983 */ /* 0x0000e20000100c00 */
[----:B------:R-:W-:-:S03]  /*35a0*/  IMAD.WIDE.U32 R34, R47, 0x4, R36 ;  /* 0x000000042f227825 */ /* 0x000fc600078e0024 */
[----:B------:R-:W3:Y:S04]  /*35b0*/  LDG.E.CONSTANT R30, desc[UR6][R30.64] ;  /* 0x000000061e1e7981 */ /* 0x000ee8000c1e9900 */
[----:B------:R-:W3:Y:S04]  /*35c0*/  LDG.E.CONSTANT R32, desc[UR6][R32.64] ;  /* 0x0000000620207981 */ /* 0x000ee8000c1e9900 */
[----:B------:R-:W3:Y:S01]  /*35d0*/  LDG.E.CONSTANT R34, desc[UR6][R34.64] ;  /* 0x0000000622227981 */ /* 0x000ee2000c1e9900 */
[----:B------:R-:W-:-:S04]  /*35e0*/  IADD3 R0, PT, PT, R0, 0x10, RZ ;  /* 0x0000001000007810 */ /* 0x000fc80007ffe0ff */
[----:B------:R-:W-:Y:S02]  /*35f0*/  ISETP.NE.AND P3, PT, R0, RZ, PT ;  /* 0x000000ff0000720c */ /* 0x000fe40003f65270 */
[----:B0-----:R-:W-:Y:S02]  /*3600*/  IADD3 R53, PT, PT, R53, 0x40, RZ ;  /* 0x0000004035357810 */ /* 0x001fe40007ffe0ff */
[----:B------:R-:W-:Y:S01]  /*3610*/  IADD3 R39, PT, PT, R39, 0x2000, RZ ;  /* 0x0000200027277810 */ /* 0x000fe20007ffe0ff */
[----:B--2---:R-:W-:-:S04]  /*3620*/  FFMA R4, R4, R24, R25 ;  /* 0x0000001804047223 */ /* 0x004fc80000000019 */
[----:B----4-:R-:W-:-:S04]  /*3630*/  FFMA R5, R5, R38, R4 ;  /* 0x0000002605057223 */ /* 0x010fc80000000004 */
[----:B-----5:R-:W-:-:S04]  /*3640*/  FFMA R6, R6, R40, R5 ;  /* 0x0000002806067223 */ /* 0x020fc80000000005 */
[----:B---3--:R-:W-:-:S04]  /*3650*/  FFMA R7, R7, R41, R6 ;  /* 0x0000002907077223 */ /* 0x008fc80000000006 */
        /* <DEDUP_REMOVED lines=12> */
[----:B------:R-:W-:Y:S06]  /*3720*/  @P3 BRA `(.L_x_7) ;  /* 0xfffffff800ec3947 */ /* 0x000fec000383ffff */
[----:B------:R-:W-:-:S07]  /*3730*/  MOV R0, R2 ;  /* 0x0000000200007202 */ /* 0x000fce0000000f00 */
.L_x_6:
[----:B------:R-:W-:-:S13]  /*3740*/  ISETP.NE.AND P3, PT, R50, RZ, PT ;  /* 0x000000ff3200720c */ /* 0x000fda0003f65270 */
[----:B------:R-:W-:Y:S05]  /*3750*/  @!P3 BRA `(.L_x_8) ;  /* 0x000000040048b947 */ /* 0x000fea0003800000 */
[----:B------:R-:W-:Y:S01]  /*3760*/  ISETP.NE.AND P3, PT, R52, RZ, PT ;  /* 0x000000ff3400720c */ /* 0x000fe20003f65270 */
[----:B------:R-:W-:-:S12]  /*3770*/  @!P1 BRA `(.L_x_9) ;  /* 0x0000000000949947 */ /* 0x000fd80003800000 */
[----:B------:R-:W0:Y:S01]  /*3780*/  LDC.64 R18, c[0x0][0x390] ;  /* 0x0000e400ff127b82 */ /* 0x000e220000000a00 */
[C---:B------:R-:W-:Y:S02]  /*3790*/  LEA R21, R0.reuse, R12, 0x9 ;  /* 0x0000000c00157211 */ /* 0x040fe400078e48ff */
[----:B------:R-:W-:Y:S02]  /*37a0*/  LEA R20, R0, R15, 0x2 ;  /* 0x0000000f00147211 */ /* 0x000fe400078e10ff */
[C---:B------:R-:W-:Y:S02]  /*37b0*/  IADD3 R7, PT, PT, R21.reuse, 0x200, RZ ;  /* 0x0000020015077810 */ /* 0x040fe40007ffe0ff */
[C---:B------:R-:W-:Y:S01]  /*37c0*/  IADD3 R9, PT, PT, R21.reuse, 0x400, RZ ;  /* 0x0000040015097810 */ /* 0x040fe20007ffe0ff */
[----:B------:R-:W2:Y:S01]  /*37d0*/  LDL.128 R28, [R20] ;  /* 0x00000000141c7983 */ /* 0x000ea20000100c00 */
[C---:B------:R-:W-:Y:S02]  /*37e0*/  IADD3 R11, PT, PT, R21.reuse, 0x600, RZ ;  /* 0x00000600150b7810 */ /* 0x040fe40007ffe0ff */
[C---:B------:R-:W-:Y:S01]  /*37f0*/  IADD3 R17, PT, PT, R21.reuse, 0x800, RZ ;  /* 0x0000080015117810 */ /* 0x040fe20007ffe0ff */
[----:B------:R-:W3:Y:S01]  /*3800*/  LDL.128 R32, [R20+0x10] ;  /* 0x0000100014207983 */ /* 0x000ee20000100c00 */
[----:B0-----:R-:W-:-:S04]  /*3810*/  IMAD.WIDE.U32 R4, R21, 0x4, R18 ;  /* 0x0000000415047825 */ /* 0x001fc800078e0012 */
[--C-:B------:R-:W-:Y:S01]  /*3820*/  IMAD.WIDE.U32 R6, R7, 0x4, R18.reuse ;  /* 0x0000000407067825 */ /* 0x100fe200078e0012 */
[----:B------:R0:W2:Y:S03]  /*3830*/  LDG.E.CONSTANT R22, desc[UR6][R4.64] ;  /* 0x0000000604167981 */ /* 0x0000a6000c1e9900 */
[--C-:B------:R-:W-:Y:S01]  /*3840*/  IMAD.WIDE.U32 R8, R9, 0x4, R18.reuse ;  /* 0x0000000409087825 */ /* 0x100fe200078e0012 */
[----:B------:R1:W4:Y:S03]  /*3850*/  LDG.E.CONSTANT R23, desc[UR6][R6.64] ;  /* 0x0000000606177981 */ /* 0x000326000c1e9900 */
[----:B------:R-:W-:Y:S01]  /*3860*/  IMAD.WIDE.U32 R10, R11, 0x4, R18 ;  /* 0x000000040b0a7825 */ /* 0x000fe200078e0012 */
[----:B------:R5:W3:Y:S01]  /*3870*/  LDG.E.CONSTANT R24, desc[UR6][R8.64] ;  /* 0x0000000608187981 */ /* 0x000ae2000c1e9900 */
[----:B------:R-:W-:-:S02]  /*3880*/  IADD3 R27, PT, PT, R21, 0xa00, RZ ;  /* 0x00000a00151b7810 */ /* 0x000fc40007ffe0ff */
[--C-:B------:R-:W-:Y:S01]  /*3890*/  IMAD.WIDE.U32 R16, R17, 0x4, R18.reuse ;  /* 0x0000000411107825 */ /* 0x100fe200078e0012 */
[----:B------:R-:W-:Y:S01]  /*38a0*/  IADD3 R37, PT, PT, R21, 0xc00, RZ ;  /* 0x00000c0015257810 */ /* 0x000fe20007ffe0ff */
[----:B------:R-:W3:Y:S02]  /*38b0*/  LDG.E.CONSTANT R11, desc[UR6][R10.64] ;  /* 0x000000060a0b7981 */ /* 0x000ee4000c1e9900 */
[--C-:B0-----:R-:W-:Y:S01]  /*38c0*/  IMAD.WIDE.U32 R4, R27, 0x4, R18.reuse ;  /* 0x000000041b047825 */ /* 0x101fe200078e0012 */
[----:B------:R-:W-:Y:S01]  /*38d0*/  IADD3 R21, PT, PT, R21, 0xe00, RZ ;  /* 0x00000e0015157810 */ /* 0x000fe20007ffe0ff */
[----:B------:R-:W3:Y:S02]  /*38e0*/  LDG.E.CONSTANT R16, desc[UR6][R16.64] ;  /* 0x0000000610107981 */ /* 0x000ee4000c1e9900 */
[--C-:B-1----:R-:W-:Y:S02]  /*38f0*/  IMAD.WIDE.U32 R6, R37, 0x4, R18.reuse ;  /* 0x0000000425067825 */ /* 0x102fe400078e0012 */
[----:B------:R-:W3:Y:S02]  /*3900*/  LDG.E.CONSTANT R5, desc[UR6][R4.64] ;  /* 0x0000000604057981 */ /* 0x000ee4000c1e9900 */
[----:B-----5:R-:W-:-:S02]  /*3910*/  IMAD.WIDE.U32 R8, R21, 0x4, R18 ;  /* 0x0000000415087825 */ /* 0x020fc400078e0012 */
[----:B------:R-:W5:Y:S04]  /*3920*/  LDG.E.CONSTANT R6, desc[UR6][R6.64] ;  /* 0x0000000606067981 */ /* 0x000f68000c1e9900 */
[----:B------:R-:W5:Y:S01]  /*3930*/  LDG.E.CONSTANT R9, desc[UR6][R8.64] ;  /* 0x0000000608097981 */ /* 0x000f62000c1e9900 */
[----:B------:R-:W-:Y:S01]  /*3940*/  IADD3 R0, PT, PT, R0, 0x8, RZ ;  /* 0x0000000800007810 */ /* 0x000fe20007ffe0ff */
[----:B--2---:R-:W-:-:S04]  /*3950*/  FFMA R22, R28, R22, R25 ;  /* 0x000000161c167223 */ /* 0x004fc80000000019 */
[----:B----4-:R-:W-:-:S04]  /*3960*/  FFMA R23, R23, R29, R22 ;  /* 0x0000001d17177223 */ /* 0x010fc80000000016 */
[----:B---3--:R-:W-:-:S04]  /*3970*/  FFMA R24, R24, R30, R23 ;  /* 0x0000001e18187223 */ /* 0x008fc80000000017 */
[----:B------:R-:W-:-:S04]  /*3980*/  FFMA R11, R11, R31, R24 ;  /* 0x0000001f0b0b7223 */ /* 0x000fc80000000018 */
[----:B------:R-:W-:-:S04]  /*3990*/  FFMA R16, R32, R16, R11 ;  /* 0x0000001020107223 */ /* 0x000fc8000000000b */
[----:B------:R-:W-:-:S04]  /*39a0*/  FFMA R33, R5, R33, R16 ;  /* 0x0000002105217223 */ /* 0x000fc80000000010 */
[----:B-----5:R-:W-:-:S04]  /*39b0*/  FFMA R34, R6, R34, R33 ;  /* 0x0000002206227223 */ /* 0x020fc80000000021 */
[----:B------:R-:W-:-:S07]  /*39c0*/  FFMA R25, R9, R35, R34 ;  /* 0x0000002309197223 */ /* 0x000fce0000000022 */
.L_x_9:
[----:B------:R-:W-:Y:S05]  /*39d0*/  @!P3 BRA `(.L_x_8) ;  /* 0x0000000000a8b947 */ /* 0x000fea0003800000 */
[----:B------:R-:W-:Y:S01]  /*39e0*/  ISETP.NE.AND P3, PT, R14, RZ, PT ;  /* 0x000000ff0e00720c */ /* 0x000fe20003f65270 */
[----:B------:R-:W-:-:S12]  /*39f0*/  @!P2 BRA `(.L_x_10) ;  /* 0x000000000050a947 */ /* 0x000fd80003800000 */
[----:B------:R-:W0:Y:S01]  /*3a00*/  LDC.64 R4, c[0x0][0x390] ;  /* 0x0000e400ff047b82 */ /* 0x000e220000000a00 */
[C---:B------:R-:W-:Y:S02]  /*3a10*/  LEA R11, R0.reuse, R12, 0x9 ;  /* 0x0000000c000b7211 */ /* 0x040fe400078e48ff */
[----:B------:R-:W-:Y:S02]  /*3a20*/  LEA R16, R0, R15, 0x2 ;  /* 0x0000000f00107211 */ /* 0x000fe400078e10ff */
[C---:B------:R-:W-:Y:S02]  /*3a30*/  IADD3 R9, PT, PT, R11.reuse, 0x200, RZ ;  /* 0x000002000b097810 */ /* 0x040fe40007ffe0ff */
[C---:B------:R-:W-:Y:S02]  /*3a40*/  IADD3 R21, PT, PT, R11.reuse, 0x400, RZ ;  /* 0x000004000b157810 */ /* 0x040fe40007ffe0ff */
[----:B------:R-:W2:Y:S01]  /*3a50*/  LDL.128 R16, [R16] ;  /* 0x0000000010107983 */ /* 0x000ea20000100c00 */
[C---:B------:R-:W-:Y:S01]  /*3a60*/  IADD3 R23, PT, PT, R11.reuse, 0x600, RZ ;  /* 0x000006000b177810 */ /* 0x040fe20007ffe0ff */
[----:B0-----:R-:W-:-:S04]  /*3a70*/  IMAD.WIDE.U32 R6, R11, 0x4, R4 ;  /* 0x000000040b067825 */ /* 0x001fc800078e0004 */
[--C-:B------:R-:W-:Y:S02]  /*3a80*/  IMAD.WIDE.U32 R8, R9, 0x4, R4.reuse ;  /* 0x0000000409087825 */ /* 0x100fe400078e0004 */
[----:B------:R-:W2:Y:S02]  /*3a90*/  LDG.E.CONSTANT R6, desc[UR6][R6.64] ;  /* 0x0000000606067981 */ /* 0x000ea4000c1e9900 */
[--C-:B------:R-:W-:Y:S02]  /*3aa0*/  IMAD.WIDE.U32 R10, R21, 0x4, R4.reuse ;  /* 0x00000004150a7825 */ /* 0x100fe400078e0004 */
[----:B------:R-:W3:Y:S02]  /*3ab0*/  LDG.E.CONSTANT R9, desc[UR6][R8.64] ;  /* 0x0000000608097981 */ /* 0x000ee4000c1e9900 */
[----:B------:R-:W-:Y:S02]  /*3ac0*/  IMAD.WIDE.U32 R4, R23, 0x4, R4 ;  /* 0x0000000417047825 */ /* 0x000fe400078e0004 */
[----:B------:R-:W4:Y:S04]  /*3ad0*/  LDG.E.CONSTANT R10, desc[UR6][R10.64] ;  /* 0x000000060a0a7981 */ /* 0x000f28000c1e9900 */
[----:B------:R-:W5:Y:S01]  /*3ae0*/  LDG.E.CONSTANT R5, desc[UR6][R4.64] ;  /* 0x0000000604057981 */ /* 0x000f62000c1e9900 */
[----:B------:R-:W-:Y:S01]  /*3af0*/  IADD3 R0, PT, PT, R0, 0x4, RZ ;  /* 0x0000000400007810 */ /* 0x000fe20007ffe0ff */
[----:B--2---:R-:W-:-:S04]  /*3b00*/  FFMA R20, R16, R6, R25 ;  /* 0x0000000610147223 */ /* 0x004fc80000000019 */
[----:B---3--:R-:W-:-:S04]  /*3b10*/  FFMA R17, R9, R17, R20 ;  /* 0x0000001109117223 */ /* 0x008fc80000000014 */
[----:B----4-:R-:W-:-:S04]  /*3b20*/  FFMA R18, R10, R18, R17 ;  /* 0x000000120a127223 */ /* 0x010fc80000000011 */
[----:B-----5:R-:W-:-:S07]  /*3b30*/  FFMA R25, R5, R19, R18 ;  /* 0x0000001305197223 */ /* 0x020fce0000000012 */
.L_x_10:
[----:B------:R-:W-:Y:S05]  /*3b40*/  @!P3 BRA `(.L_x_8) ;  /* 0x00000000004cb947 */ /* 0x000fea0003800000 */
[----:B------:R-:W0:Y:S01]  /*3b50*/  LDC.64 R6, c[0x0][0x390] ;  /* 0x0000e400ff067b82 */ /* 0x000e220000000a00 */
[C---:B------:R-:W-:Y:S02]  /*3b60*/  LEA R11, R0.reuse, R12, 0x9 ;  /* 0x0000000c000b7211 */ /* 0x040fe400078e48ff */
[----:B------:R-:W-:-:S05]  /*3b70*/  LEA R0, R0, R15, 0x2 ;  /* 0x0000000f00007211 */ /* 0x000fca00078e10ff */
[----:B------:R-:W2:Y:S01]  /*3b80*/  LDL.64 R8, [R0] ;  /* 0x0000000000087983 */ /* 0x000ea20000100a00 */
[----:B0-----:R-:W-:-:S06]  /*3b90*/  IMAD.WIDE.U32 R4, R11, 0x4, R6 ;  /* 0x000000040b047825 */ /* 0x001fcc00078e0006 */
[----:B------:R-:W2:Y:S01]  /*3ba0*/  LDG.E.CONSTANT R4, desc[UR6][R4.64] ;  /* 0x0000000604047981 */ /* 0x000ea2000c1e9900 */
[----:B------:R-:W-:Y:S01]  /*3bb0*/  ISETP.NE.AND P3, PT, R14, 0x1, PT ;  /* 0x000000010e00780c */ /* 0x000fe20003f65270 */
[----:B--2---:R-:W-:-:S12]  /*3bc0*/  FFMA R25, R8, R4, R25 ;  /* 0x0000000408197223 */ /* 0x004fd80000000019 */
[----:B------:R-:W-:Y:S05]  /*3bd0*/  @!P3 BRA `(.L_x_8) ;  /* 0x000000000028b947 */ /* 0x000fea0003800000 */
[----:B------:R-:W-:Y:S01]  /*3be0*/  ISETP.NE.AND P3, PT, R14, 0x2, PT ;  /* 0x000000020e00780c */ /* 0x000fe20003f65270 */
[----:B------:R-:W2:Y:S01]  /*3bf0*/  LDL R0, [R0+0x8] ;  /* 0x0000080000007983 */ /* 0x000ea20000100800 */
[----:B------:R-:W-:-:S05]  /*3c00*/  IADD3 R5, PT, PT, R11, 0x200, RZ ;  /* 0x000002000b057810 */ /* 0x000fca0007ffe0ff */
[----:B------:R-:W-:-:S06]  /*3c10*/  IMAD.WIDE.U32 R4, R5, 0x4, R6 ;  /* 0x0000000405047825 */ /* 0x000fcc00078e0006 */
[----:B------:R-:W-:Y:S01]  /*3c20*/  @P3 IADD3 R11, PT, PT, R11, 0x400, RZ ;  /* 0x000004000b0b3810 */ /* 0x000fe20007ffe0ff */
[----:B------:R-:W3:Y:S04]  /*3c30*/  LDG.E.CONSTANT R4, desc[UR6][R4.64] ;  /* 0x0000000604047981 */ /* 0x000ee8000c1e9900 */
[----:B------:R-:W-:-:S06]  /*3c40*/  @P3 IMAD.WIDE.U32 R6, R11, 0x4, R6 ;  /* 0x000000040b063825 */ /* 0x000fcc00078e0006 */
[----:B------:R-:W2:Y:S01]  /*3c50*/  @P3 LDG.E.CONSTANT R6, desc[UR6][R6.64] ;  /* 0x0000000606063981 */ /* 0x000ea2000c1e9900 */
[----:B---3--:R-:W-:-:S04]  /*3c60*/  FFMA R25, R4, R9, R25 ;  /* 0x0000000904197223 */ /* 0x008fc80000000019 */
[----:B--2---:R-:W-:-:S07]  /*3c70*/  @P3 FFMA R25, R6, R0, R25 ;  /* 0x0000000006193223 */ /* 0x004fce0000000019 */
.L_x_8:
[----:B------:R-:W-:Y:S01]  /*3c80*/  FMUL R0, R25, 0.044714998453855514526 ;  /* 0x3d37271319007820 */ /* 0x000fe20000400000 */
[----:B------:R-:W-:Y:S01]  /*3c90*/  HFMA2 R8, -RZ, RZ, 1.125, -9232 ;  /* 0x3c80f082ff087431 */ /* 0x000fe200000001ff */
[----:B------:R-:W-:Y:S02]  /*3ca0*/  MOV R6, 0x3f800000 ;  /* 0x3f80000000067802 */ /* 0x000fe40000000f00 */
[----:B------:R-:W-:-:S04]  /*3cb0*/  FMUL R0, R0, R25 ;  /* 0x0000001900007220 */ /* 0x000fc80000400000 */
[----:B------:R-:W-:Y:S01]  /*3cc0*/  FFMA R0, R0, R25, R25 ;  /* 0x0000001900007223 */ /* 0x000fe20000000019 */
[----:B------:R-:W-:-:S03]  /*3cd0*/  FMUL R25, R25, 0.5 ;  /* 0x3f00000019197820 */ /* 0x000fc60000400000 */
[----:B------:R-:W-:-:S04]  /*3ce0*/  FMUL R4, R0, 0.79788458347320556641 ;  /* 0x3f4c422a00047820 */ /* 0x000fc80000400000 */
[C---:B------:R-:W-:Y:S01]  /*3cf0*/  FMUL R0, |R4|.reuse, 2.8853900432586669922 ;  /* 0x4038aa3b04007820 */ /* 0x040fe20000400200 */
[C---:B------:R-:W-:Y:S01]  /*3d00*/  FMUL R9, R4.reuse, R4 ;  /* 0x0000000404097220 */ /* 0x040fe20000400000 */
[C---:B------:R-:W-:Y:S02]  /*3d10*/  FSETP.GE.AND P4, PT, |R4|.reuse, 0.60000002384185791016, PT ;  /* 0x3f19999a0400780b */ /* 0x040fe40003f86200 */
[----:B------:R-:W-:Y:S01]  /*3d20*/  FSETP.GE.AND P3, PT, |R4|, 9.010913848876953125, PT ;  /* 0x41102cb40400780b */ /* 0x000fe20003f66200 */
[C---:B------:R-:W-:Y:S01]  /*3d30*/  FFMA R8, R9.reuse, R8, -0.052303962409496307373 ;  /* 0xbd563cae09087423 */ /* 0x040fe20000000008 */
[----:B------:R-:W0:Y:S03]  /*3d40*/  MUFU.EX2 R0, R0 ;  /* 0x0000000000007308 */ /* 0x000e260000000800 */
[----:B------:R-:W-:Y:S01]  /*3d50*/  FFMA R8, R9, R8, 0.1331529766321182251 ;  /* 0x3e08594109087423 */ /* 0x000fe20000000008 */
[----:B0-----:R-:W-:-:S03]  /*3d60*/  FADD R5, R0, 1 ;  /* 0x3f80000000057421 */ /* 0x001fc60000000000 */
[----:B------:R-:W-:-:S04]  /*3d70*/  FFMA R0, R9, R8, -0.33332768082618713379 ;  /* 0xbeaaa9ed09007423 */ /* 0x000fc80000000008 */
[----:B------:R-:W-:Y:S01]  /*3d80*/  FFMA R9, R9, R0, RZ ;  /* 0x0000000009097223 */ /* 0x000fe200000000ff */
[----:B------:R-:W0:Y:S02]  /*3d90*/  MUFU.RCP R5, R5 ;  /* 0x0000000500057308 */ /* 0x000e240000001000 */
[----:B0-----:R-:W-:Y:S01]  /*3da0*/  FFMA R6, R5, -2, R6 ;  /* 0xc000000005067823 */ /* 0x001fe20000000006 */
[C---:B------:R-:W-:Y:S02]  /*3db0*/  LEA R5, R12.reuse, R1, 0x2 ;  /* 0x000000010c057211 */ /* 0x040fe400078e10ff */
[----:B------:R-:W-:Y:S02]  /*3dc0*/  IADD3 R12, PT, PT, R12, 0x1, RZ ;  /* 0x000000010c0c7810 */ /* 0x000fe40007ffe0ff */
[----:B------:R-:W-:Y:S02]  /*3dd0*/  FSEL R7, R6, 1, !P3 ;  /* 0x3f80000006077808 */ /* 0x000fe40005800000 */
[----:B------:R-:W-:-:S02]  /*3de0*/  ISETP.NE.AND P3, PT, R12, 0x200, PT ;  /* 0x000002000c00780c */ /* 0x000fc40003f65270 */
[--C-:B------:R-:W-:Y:S01]  /*3df0*/  LOP3.LUT R7, R7, 0x80000000, R4.reuse, 0xb8, !PT ;  /* 0x8000000007077812 */ /* 0x100fe200078eb804 */
[----:B------:R-:W-:-:S04]  /*3e00*/  @!P4 FFMA R7, R4, R9, R4 ;  /* 0x000000090407c223 */ /* 0x000fc80000000004 */
[----:B------:R-:W-:-:S04]  /*3e10*/  FADD R0, R7, 1 ;  /* 0x3f80000007007421 */ /* 0x000fc80000000000 */
[----:B------:R-:W-:-:S05]  /*3e20*/  FMUL R0, R25, R0 ;  /* 0x0000000019007220 */ /* 0x000fca0000400000 */
[----:B------:R1:W-:Y:S01]  /*3e30*/  STL [R5], R0 ;  /* 0x0000000005007387 */ /* 0x0003e20000100800 */
[----:B------:R-:W-:Y:S05]  /*3e40*/  @P3 BRA `(.L_x_11) ;  /* 0xfffffff400083947 */ /* 0x000fea000383ffff */
.L_x_4:
[----:B------:R-:W2:Y:S01]  /*3e50*/  S2R R3, SR_TID.X ;  /* 0x0000000000037919 */ /* 0x000ea20000002100 */
[----:B------:R-:W2:Y:S01]  /*3e60*/  S2UR UR4, SR_CTAID.X ;  /* 0x00000000000479c3 */ /* 0x000ea20000002500 */
[----:B------:R-:W3:Y:S07]  /*3e70*/  LDCU UR5, c[0x0][0x3b4] ;  /* 0x00007680ff0577ac */ /* 0x000eee0008000800 */
[----:B-1----:R-:W2:Y:S01]  /*3e80*/  LDC R0, c[0x0][0x360] ;  /* 0x0000d800ff007b82 */ /* 0x002ea20000000800 */
[----:B---3--:R-:W-:Y:S01]  /*3e90*/  UISETP.GE.AND UP0, UPT, UR5, 0x1, UPT ;  /* 0x000000010500788c */ /* 0x008fe2000bf06270 */
[----:B--2---:R-:W-:-:S05]  /*3ea0*/  IMAD R0, R0, UR4, R3 ;  /* 0x0000000400007c24 */ /* 0x004fca000f8e0203 */
[----:B------:R-:W-:-:S03]  /*3eb0*/  SHF.L.U32 R0, R0, 0x7, RZ ;  /* 0x0000000700007819 */ /* 0x000fc600000006ff */
[----:B------:R-:W-:Y:S05]  /*3ec0*/  BRA.U !UP0, `(.L_x_12) ;  /* 0x00000011081c7547 */ /* 0x000fea000b800000 */
[----:B------:R-:W-:-:S07]  /*3ed0*/  HFMA2 R14, -RZ, RZ, 0, 0 ;  /* 0x00000000ff0e7431 */ /* 0x000fce00000001ff */
.L_x_14:
[----:B------:R-:W-:-:S07]  /*3ee0*/  CS2R R32, SRZ ;  /* 0x0000000000207805 */ /* 0x000fce000001ff00 */
.L_x_13:
[----:B------:R-:W1:Y:S01]  /*3ef0*/  LDC R46, c[0x0][0x3b4] ;  /* 0x0000ed00ff2e7b82 */ /* 0x000e620000000800 */
[----:B------:R-:W-:-:S05]  /*3f00*/  LEA R34, R32, R1, 0x2 ;  /* 0x0000000120227211 */ /* 0x000fca00078e10ff */
[----:B------:R-:W2:Y:S02]  /*3f10*/  LDL.128 R4, [R34] ;  /* 0x0000000022047983 */ /* 0x000ea40000100c00 */
[----:B------:R-:W3:Y:S02]  /*3f20*/  LDC.64 R30, c[0x0][0x398] ;  /* 0x0000e600ff1e7b82 */ /* 0x000ee40000000a00 */
[----:B------:R-:W4:Y:S01]  /*3f30*/  LDL.128 R8, [R34+0x10] ;  /* 0x0000100022087983 */ /* 0x000f220000100c00 */
[----:B-1----:R-:W-:-:S05]  /*3f40*/  IMAD R3, R32, R46, R14 ;  /* 0x0000002e20037224 */ /* 0x002fca00078e020e */
[C---:B------:R-:W-:Y:S01]  /*3f50*/  IADD3 R13, PT, PT, R3.reuse, R46, RZ ;  /* 0x0000002e030d7210 */ /* 0x040fe20007ffe0ff */
[----:B---3--:R-:W-:-:S03]  /*3f60*/  IMAD.WIDE.U32 R2, R3, 0x4, R30 ;  /* 0x0000000403027825 */ /* 0x008fc600078e001e */
[C---:B------:R-:W-:Y:S01]  /*3f70*/  IADD3 R17, PT, PT, R13.reuse, R46, RZ ;  /* 0x0000002e0d117210 */ /* 0x040fe20007ffe0ff */
[----:B------:R-:W-:-:S03]  /*3f80*/  IMAD.WIDE.U32 R12, R13, 0x4, R30 ;  /* 0x000000040d0c7825 */ /* 0x000fc600078e001e */
[CC--:B------:R-:W-:Y:S01]  /*3f90*/  IADD3 R19, PT, PT, R17.reuse, R46.reuse, RZ ;  /* 0x0000002e11137210 */ /* 0x0c0fe20007ffe0ff */
[----:B------:R1:W2:Y:S01]  /*3fa0*/  LDG.E.CONSTANT R35, desc[UR6][R2.64] ;  /* 0x0000000602237981 */ /* 0x0002a2000c1e9900 */
[--C-:B------:R-:W-:Y:S02]  /*3fb0*/  IMAD.WIDE.U32 R16, R17, 0x4, R30.reuse ;  /* 0x0000000411107825 */ /* 0x100fe400078e001e */
[CC--:B------:R-:W-:Y:S01]  /*3fc0*/  IADD3 R21, PT, PT, R19.reuse, R46.reuse, RZ ;  /* 0x0000002e13157210 */ /* 0x0c0fe20007ffe0ff */
[----:B------:R3:W5:Y:S01]  /*3fd0*/  LDG.E.CONSTANT R36, desc[UR6][R12.64] ;  /* 0x000000060c247981 */ /* 0x000762000c1e9900 */
[--C-:B------:R-:W-:Y:S02]  /*3fe0*/  IMAD.WIDE.U32 R18, R19, 0x4, R30.reuse ;  /* 0x0000000413127825 */ /* 0x100fe400078e001e */
[C---:B------:R-:W-:Y:S01]  /*3ff0*/  IADD3 R23, PT, PT, R21.reuse, R46, RZ ;  /* 0x0000002e15177210 */ /* 0x040fe20007ffe0ff */
[----:B------:R-:W4:Y:S01]  /*4000*/  LDG.E.CONSTANT R37, desc[UR6][R16.64] ;  /* 0x0000000610257981 */ /* 0x000f22000c1e9900 */
[----:B------:R-:W-:-:S02]  /*4010*/  IMAD.WIDE.U32 R20, R21, 0x4, R30 ;  /* 0x0000000415147825 */ /* 0x000fc400078e001e */
[CC--:B------:R-:W-:Y:S01]  /*4020*/  IADD3 R25, PT, PT, R23.reuse, R46.reuse, RZ ;  /* 0x0000002e17197210 */ /* 0x0c0fe20007ffe0ff */
[----:B------:R-:W4:Y:S01]  /*4030*/  LDG.E.CONSTANT R38, desc[UR6][R18.64] ;  /* 0x0000000612267981 */ /* 0x000f22000c1e9900 */
[--C-:B-1----:R-:W-:Y:S02]  /*4040*/  IMAD.WIDE.U32 R2, R23, 0x4, R30.reuse ;  /* 0x0000000417027825 */ /* 0x102fe400078e001e */
[CC--:B------:R-:W-:Y:S01]  /*4050*/  IADD3 R23, PT, PT, R25.reuse, R46.reuse, RZ ;  /* 0x0000002e19177210 */ /* 0x0c0fe20007ffe0ff */
[----:B------:R1:W4:Y:S01]  /*4060*/  LDG.E.CONSTANT R39, desc[UR6][R20.64] ;  /* 0x0000000614277981 */ /* 0x000322000c1e9900 */
[--C-:B---3--:R-:W-:Y:S02]  /*4070*/  IMAD.WIDE.U32 R12, R25, 0x4, R30.reuse ;  /* 0x00000004190c7825 */ /* 0x108fe400078e001e */
[C---:B------:R-:W-:Y:S01]  /*4080*/  IADD3 R25, PT, PT, R23.reuse, R46, RZ ;  /* 0x0000002e17197210 */ /* 0x040fe20007ffe0ff */
[----:B------:R3:W4:Y:S01]  /*4090*/  LDG.E.CONSTANT R40, desc[UR6][R2.64] ;  /* 0x0000000602287981 */ /* 0x000722000c1e9900 */
[----:B------:R-:W-:-:S02]  /*40a0*/  IMAD.WIDE.U32 R22, R23, 0x4, R30 ;  /* 0x0000000417167825 */ /* 0x000fc400078e001e */
[CC--:B------:R-:W-:Y:S01]  /*40b0*/  IADD3 R27, PT, PT, R25.reuse, R46.reuse, RZ ;  /* 0x0000002e191b7210 */ /* 0x0c0fe20007ffe0ff */
[----:B------:R0:W4:Y:S01]  /*40c0*/  LDG.E.CONSTANT R41, desc[UR6][R12.64] ;  /* 0x000000060c297981 */ /* 0x000122000c1e9900 */
[--C-:B------:R-:W-:Y:S02]  /*40d0*/  IMAD.WIDE.U32 R24, R25, 0x4, R30.reuse ;  /* 0x0000000419187825 */ /* 0x100fe400078e001e */
[CC--:B-1----:R-:W-:Y:S01]  /*40e0*/  IADD3 R21, PT, PT, R27.reuse, R46.reuse, RZ ;  /* 0x0000002e1b157210 */ /* 0x0c2fe20007ffe0ff */
[----:B------:R-:W4:Y:S01]  /*40f0*/  LDG.E.CONSTANT R42, desc[UR6][R22.64] ;  /* 0x00000006162a7981 */ /* 0x000f22000c1e9900 */
[--C-:B------:R-:W-:Y:S02]  /*4100*/  IMAD.WIDE.U32 R26, R27, 0x4, R30.reuse ;  /* 0x000000041b1a7825 */ /* 0x100fe400078e001e */
[C---:B------:R-:W-:Y:S01]  /*4110*/  IADD3 R29, PT, PT, R21.reuse, R46, RZ ;  /* 0x0000002e151d7210 */ /* 0x040fe20007ffe0ff */
[----:B------:R1:W4:Y:S01]  /*4120*/  LDG.E.CONSTANT R43, desc[UR6][R24.64] ;  /* 0x00000006182b7981 */ /* 0x000322000c1e9900 */
[----:B---3--:R-:W-:-:S03]  /*4130*/  IMAD.WIDE.U32 R2, R21, 0x4, R30 ;  /* 0x0000000415027825 */ /* 0x008fc600078e001e */
[----:B------:R-:W3:Y:S01]  /*4140*/  LDL.128 R16, [R34+0x20] ;  /* 0x0000200022107983 */ /* 0x000ee20000100c00 */
[CC--:B------:R-:W-:Y:S01]  /*4150*/  IADD3 R21, PT, PT, R29.reuse, R46.reuse, RZ ;  /* 0x0000002e1d157210 */ /* 0x0c0fe20007ffe0ff */
[--C-:B0-----:R-:W-:Y:S02]  /*4160*/  IMAD.WIDE.U32 R12, R29, 0x4, R30.reuse ;  /* 0x000000041d0c7825 */ /* 0x101fe400078e001e */
[----:B------:R0:W3:Y:S02]  /*4170*/  LDG.E.CONSTANT R44, desc[UR6][R26.64] ;  /* 0x000000061a2c7981 */ /* 0x0000e4000c1e9900 */
[C-C-:B------:R-:W-:Y:S01]  /*4180*/  IMAD.WIDE.U32 R28, R21.reuse, 0x4, R30.reuse ;  /* 0x00000004151c7825 */ /* 0x140fe200078e001e */
[-C--:B------:R-:W-:Y:S01]  /*4190*/  IADD3 R21, PT, PT, R21, R46.reuse, RZ ;  /* 0x0000002e15157210 */ /* 0x080fe20007ffe0ff */
[----:B------:R0:W3:Y:S03]  /*41a0*/  LDG.E.CONSTANT R45, desc[UR6][R2.64] ;  /* 0x00000006022d7981 */ /* 0x0000e6000c1e9900 */
[C---:B------:R-:W-:Y:S01]  /*41b0*/  IADD3 R47, PT, PT, R21.reuse, R46, RZ ;  /* 0x0000002e152f7210 */ /* 0x040fe20007ffe0ff */
[----:B------:R-:W3:Y:S01]  /*41c0*/  LDG.E.CONSTANT R12, desc[UR6][R12.64] ;  /* 0x000000060c0c7981 */ /* 0x000ee2000c1e9900 */
[----:B-1----:R-:W-:-:S02]  /*41d0*/  IMAD.WIDE.U32 R24, R21, 0x4, R30 ;  /* 0x0000000415187825 */ /* 0x002fc400078e001e */
[C---:B------:R-:W-:Y:S01]  /*41e0*/  IADD3 R49, PT, PT, R47.reuse, R46, RZ ;  /* 0x0000002e2f317210 */ /* 0x040fe20007ffe0ff */
[----:B------:R-:W3:Y:S01]  /*41f0*/  LDG.E.CONSTANT R28, desc[UR6][R28.64] ;  /* 0x000000061c1c7981 */ /* 0x000ee2000c1e9900 */
[----:B0-----:R-:W-:-:S03]  /*4200*/  IMAD.WIDE.U32 R26, R47, 0x4, R30 ;  /* 0x000000042f1a7825 */ /* 0x001fc600078e001e */
[----:B------:R-:W3:Y:S01]  /*4210*/  LDL.128 R20, [R34+0x30] ;  /* 0x0000300022147983 */ /* 0x000ee20000100c00 */
[----:B------:R-:W-:-:S03]  /*4220*/  IMAD.WIDE.U32 R2, R49, 0x4, R30 ;  /* 0x0000000431027825 */ /* 0x000fc600078e001e */
[----:B------:R-:W3:Y:S04]  /*4230*/  LDG.E.CONSTANT R24, desc[UR6][R24.64] ;  /* 0x0000000618187981 */ /* 0x000ee8000c1e9900 */
[----:B------:R-:W3:Y:S04]  /*4240*/  LDG.E.CONSTANT R26, desc[UR6][R26.64] ;  /* 0x000000061a1a7981 */ /* 0x000ee8000c1e9900 */
[----:B------:R-:W3:Y:S01]  /*4250*/  LDG.E.CONSTANT R2, desc[UR6][R2.64] ;  /* 0x0000000602027981 */ /* 0x000ee2000c1e9900 */
[----:B------:R-:W-:-:S04]  /*4260*/  IADD3 R32, PT, PT, R32, 0x10, RZ ;  /* 0x0000001020207810 */ /* 0x000fc80007ffe0ff */
[----:B------:R-:W-:Y:S01]  /*4270*/  ISETP.NE.AND P0, PT, R32, 0x200, PT ;  /* 0x000002002000780c */ /* 0x000fe20003f05270 */
[----:B--2---:R-:W-:-:S04]  /*4280*/  FFMA R4, R4, R35, R33 ;  /* 0x0000002304047223 */ /* 0x004fc80000000021 */
[----:B-----5:R-:W-:-:S04]  /*4290*/  FFMA R5, R5, R36, R4 ;  /* 0x0000002405057223 */ /* 0x020fc80000000004 */
[----:B----4-:R-:W-:-:S04]  /*42a0*/  FFMA R6, R6, R37, R5 ;  /* 0x0000002506067223 */ /* 0x010fc80000000005 */
        /* <DEDUP_REMOVED lines=14> */
[C---:B------:R-:W-:Y:S02]  /*4390*/  LEA R2, R14.reuse, R15, 0x2 ;  /* 0x0000000f0e027211 */ /* 0x040fe400078e10ff */
[----:B------:R-:W-:-:S03]  /*43a0*/  IADD3 R14, PT, PT, R14, 0x1, RZ ;  /* 0x000000010e0e7810 */ /* 0x000fc60007ffe0ff */
[----:B------:R1:W-:Y:S01]  /*43b0*/  STL [R2], R33 ;  /* 0x0000002102007387 */ /* 0x0003e20000100800 */
[----:B------:R-:W-:-:S13]  /*43c0*/  ISETP.NE.AND P0, PT, R14, R46, PT ;  /* 0x0000002e0e00720c */ /* 0x000fda0003f05270 */
[----:B-1----:R-:W-:Y:S05]  /*43d0*/  @P0 BRA `(.L_x_14) ;  /* 0xfffffff800c00947 */ /* 0x002fea000383ffff */
[C---:B------:R-:W-:Y:S02]  /*43e0*/  LOP3.LUT R52, R46.reuse, 0xf, RZ, 0xc0, !PT ;  /* 0x0000000f2e347812 */ /* 0x040fe400078ec0ff */
[C---:B------:R-:W-:Y:S02]  /*43f0*/  IADD3 R2, PT, PT, R46.reuse, -0x1, RZ ;  /* 0xffffffff2e027810 */ /* 0x040fe40007ffe0ff */
[----:B------:R-:W-:Y:S02]  /*4400*/  LOP3.LUT R53, R46, 0x7, RZ, 0xc0, !PT ;  /* 0x000000072e357812 */ /* 0x000fe400078ec0ff */
        /* <DEDUP_REMOVED lines=10> */
.L_x_20:
[----:B0-----:R-:W-:Y:S01]  /*44b0*/  HFMA2 R25, -RZ, RZ, 0, 0 ;  /* 0x00000000ff197431 */ /* 0x001fe200000001ff */
[----:B------:R-:W-:Y:S01]  /*44c0*/  MOV R20, RZ ;  /* 0x000000ff00147202 */ /* 0x000fe20000000f00 */
[----:B------:R-:W-:Y:S06]  /*44d0*/  @!P0 BRA `(.L_x_15) ;  /* 0x0000000400288947 */ /* 0x000fec0003800000 */
[----:B------:R-:W-:Y:S02]  /*44e0*/  IADD3 R39, PT, PT, R13, 0x400, RZ ;  /* 0x000004000d277810 */ /* 0x000fe40007ffe0ff */
[----:B------:R-:W-:Y:S02]  /*44f0*/  MOV R25, RZ ;  /* 0x000000ff00197202 */ /* 0x000fe40000000f00 */
[----:B------:R-:W-:Y:S02]  /*4500*/  MOV R54, R12 ;  /* 0x0000000c00367202 */ /* 0x000fe40000000f00 */
[----:B------:R-:W-:-:S07]  /*4510*/  MOV R24, R14 ;  /* 0x0000000e00187202 */ /* 0x000fce0000000f00 */
.L_x_16:
        /* <DEDUP_REMOVED lines=70> */
.L_x_15:
        /* <DEDUP_REMOVED lines=12> */
[----:B0-----:R-:W-:-:S04]  /*4a40*/  IMAD.WIDE.U32 R4, R23, 0x4, R18 ;  /* 0x0000000417047825 */ /* 0x001fc800078e0012 */
[--C-:B------:R-:W-:Y:S01]  /*4a50*/  IMAD.WIDE.U32 R6, R7, 0x4, R18.reuse ;  /* 0x0000000407067825 */ /* 0x100fe200078e0012 */
[----:B------:R0:W2:Y:S03]  /*4a60*/  LDG.E.CONSTANT R22, desc[UR6][R4.64] ;  /* 0x0000000604167981 */ /* 0x0000a6000c1e9900 */
[--C-:B------:R-:W-:Y:S01]  /*4a70*/  IMAD.WIDE.U32 R8, R9, 0x4, R18.reuse ;  /* 0x0000000409087825 */ /* 0x100fe200078e0012 */
[----:B------:R1:W3:Y:S03]  /*4a80*/  LDG.E.CONSTANT R27, desc[UR6][R6.64] ;  /* 0x00000006061b7981 */ /* 0x0002e6000c1e9900 */
[----:B------:R-:W-:Y:S01]  /*4a90*/  IMAD.WIDE.U32 R10, R11, 0x4, R18 ;  /* 0x000000040b0a7825 */ /* 0x000fe200078e0012 */
[----:B------:R4:W5:Y:S01]  /*4aa0*/  LDG.E.CONSTANT R24, desc[UR6][R8.64] ;  /* 0x0000000608187981 */ /* 0x000962000c1e9900 */
[----:B------:R-:W-:-:S02]  /*4ab0*/  IADD3 R33, PT, PT, R23, 0x280, RZ ;  /* 0x0000028017217810 */ /* 0x000fc40007ffe0ff */
[--C-:B------:R-:W-:Y:S01]  /*4ac0*/  IMAD.WIDE.U32 R16, R17, 0x4, R18.reuse ;  /* 0x0000000411107825 */ /* 0x100fe200078e0012 */
[----:B------:R-:W-:Y:S01]  /*4ad0*/  IADD3 R37, PT, PT, R23, 0x300, RZ ;  /* 0x0000030017257810 */ /* 0x000fe20007ffe0ff */
[----:B------:R-:W5:Y:S02]  /*4ae0*/  LDG.E.CONSTANT R11, desc[UR6][R10.64] ;  /* 0x000000060a0b7981 */ /* 0x000f64000c1e9900 */
[--C-:B0-----:R-:W-:Y:S01]  /*4af0*/  IMAD.WIDE.U32 R4, R33, 0x4, R18.reuse ;  /* 0x0000000421047825 */ /* 0x101fe200078e0012 */
[----:B------:R-:W-:Y:S01]  /*4b00*/  IADD3 R23, PT, PT, R23, 0x380, RZ ;  /* 0x0000038017177810 */ /* 0x000fe20007ffe0ff */
[----:B------:R-:W5:Y:S02]  /*4b10*/  LDG.E.CONSTANT R16, desc[UR6][R16.64] ;  /* 0x0000000610107981 */ /* 0x000f64000c1e9900 */
[--C-:B-1----:R-:W-:Y:S02]  /*4b20*/  IMAD.WIDE.U32 R6, R37, 0x4, R18.reuse ;  /* 0x0000000425067825 */ /* 0x102fe400078e0012 */
[----:B------:R-:W5:Y:S02]  /*4b30*/  LDL.128 R32, [R21+0x10] ;  /* 0x0000100015207983 */ /* 0x000f640000100c00 */
[----:B----4-:R-:W-:-:S02]  /*4b40*/  IMAD.WIDE.U32 R8, R23, 0x4, R18 ;  /* 0x0000000417087825 */ /* 0x010fc400078e0012 */
[----:B------:R-:W4:Y:S04]  /*4b50*/  LDG.E.CONSTANT R5, desc[UR6][R4.64] ;  /* 0x0000000604057981 */ /* 0x000f28000c1e9900 */
[----:B------:R-:W4:Y:S04]  /*4b60*/  LDG.E.CONSTANT R6, desc[UR6][R6.64] ;  /* 0x0000000606067981 */ /* 0x000f28000c1e9900 */
[----:B------:R-:W4:Y:S01]  /*4b70*/  LDG.E.CONSTANT R9, desc[UR6][R8.64] ;  /* 0x0000000608097981 */ /* 0x000f22000c1e9900 */
[----:B------:R-:W-:Y:S01]  /*4b80*/  IADD3 R20, PT, PT, R20, 0x8, RZ ;  /* 0x0000000814147810 */ /* 0x000fe20007ffe0ff */
[----:B--2---:R-:W-:-:S04]  /*4b90*/  FFMA R22, R28, R22, R25 ;  /* 0x000000161c167223 */ /* 0x004fc80000000019 */
[----:B---3--:R-:W-:-:S04]  /*4ba0*/  FFMA R27, R27, R29, R22 ;  /* 0x0000001d1b1b7223 */ /* 0x008fc80000000016 */
[----:B-----5:R-:W-:-:S04]  /*4bb0*/  FFMA R24, R24, R30, R27 ;  /* 0x0000001e18187223 */ /* 0x020fc8000000001b */
[----:B------:R-:W-:-:S04]  /*4bc0*/  FFMA R11, R11, R31, R24 ;  /* 0x0000001f0b0b7223 */ /* 0x000fc80000000018 */
[----:B------:R-:W-:-:S04]  /*4bd0*/  FFMA R16, R32, R16, R11 ;  /* 0x0000001020107223 */ /* 0x000fc8000000000b */
[----:B----4-:R-:W-:-:S04]  /*4be0*/  FFMA R33, R5, R33, R16 ;  /* 0x0000002105217223 */ /* 0x010fc80000000010 */
[----:B------:R-:W-:-:S04]  /*4bf0*/  FFMA R34, R6, R34, R33 ;  /* 0x0000002206227223 */ /* 0x000fc80000000021 */
[----:B------:R-:W-:-:S07]  /*4c00*/  FFMA R25, R9, R35, R34 ;  /* 0x0000002309197223 */ /* 0x000fce0000000022 */
.L_x_18:
        /* <DEDUP_REMOVED lines=23> */
.L_x_19:
        /* <DEDUP_REMOVED lines=20> */
.L_x_17:
[----:B------:R-:W0:Y:S01]  /*4ec0*/  LDC.64 R4, c[0x0][0x3a8] ;  /* 0x0000ea00ff047b82 */ /* 0x000e220000000a00 */
[----:B------:R-:W-:Y:S02]  /*4ed0*/  IADD3 R7, PT, PT, R0, R13, RZ ;  /* 0x0000000d00077210 */ /* 0x000fe40007ffe0ff */
[----:B------:R-:W-:-:S04]  /*4ee0*/  IADD3 R13, PT, PT, R13, 0x1, RZ ;  /* 0x000000010d0d7810 */ /* 0x000fc80007ffe0ff */
[----:B------:R-:W-:Y:S01]  /*4ef0*/  ISETP.NE.AND P3, PT, R13, 0x80, PT ;  /* 0x000000800d00780c */ /* 0x000fe20003f65270 */
[----:B0-----:R-:W-:-:S05]  /*4f00*/  IMAD.WIDE R4, R7, 0x4, R4 ;  /* 0x0000000407047825 */ /* 0x001fca00078e0204 */
[----:B------:R0:W-:Y:S07]  /*4f10*/  STG.E desc[UR6][R4.64], R25 ;  /* 0x0000001904007986 */ /* 0x0001ee000c101906 */
[----:B------:R-:W-:Y:S05]  /*4f20*/  @!P3 EXIT ;  /* 0x000000000000b94d */ /* 0x000fea0003800000 */
[----:B------:R-:W-:Y:S05]  /*4f30*/  BRA `(.L_x_20) ;  /* 0xfffffff4005c7947 */ /* 0x000fea000383ffff */
.L_x_12:
[----:B------:R-:W1:Y:S01]  /*4f40*/  LDC.64 R2, c[0x0][0x3a8] ;  /* 0x0000ea00ff027b82 */ /* 0x000e620000000a00 */
[C---:B------:R-:W-:Y:S02]  /*4f50*/  IADD3 R7, PT, PT, R0.reuse, 0x20, RZ ;  /* 0x0000002000077810 */ /* 0x040fe40007ffe0ff */
[C---:B------:R-:W-:Y:S02]  /*4f60*/  IADD3 R9, PT, PT, R0.reuse, 0x40, RZ ;  /* 0x0000004000097810 */ /* 0x040fe40007ffe0ff */
[C---:B------:R-:W-:Y:S01]  /*4f70*/  IADD3 R11, PT, PT, R0.reuse, 0x60, RZ ;  /* 0x00000060000b7810 */ /* 0x040fe20007ffe0ff */
[----:B-1----:R-:W-:-:S04]  /*4f80*/  IMAD.WIDE R4, R0, 0x4, R2 ;  /* 0x0000000400047825 */ /* 0x002fc800078e0202 */
[--C-:B------:R-:W-:Y:S01]  /*4f90*/  IMAD.WIDE R6, R7, 0x4, R2.reuse ;  /* 0x0000000407067825 */ /* 0x100fe200078e0202 */
[----:B------:R-:W-:Y:S03]  /*4fa0*/  STG.E desc[UR6][R4.64], RZ ;  /* 0x000000ff04007986 */ /* 0x000fe6000c101906 */
[--C-:B------:R-:W-:Y:S01]  /*4fb0*/  IMAD.WIDE R8, R9, 0x4, R2.reuse ;  /* 0x0000000409087825 */ /* 0x100fe200078e0202 */
[----:B------:R-:W-:Y:S03]  /*4fc0*/  STG.E desc[UR6][R4.64+0x4], RZ ;  /* 0x000004ff04007986 */ /* 0x000fe6000c101906 */
[----:B------:R-:W-:Y:S01]  /*4fd0*/  IMAD.WIDE R2, R11, 0x4, R2 ;  /* 0x000000040b027825 */ /* 0x000fe200078e0202 */
[----:B------:R-:W-:Y:S04]  /*4fe0*/  STG.E desc[UR6][R4.64+0x8], RZ ;  /* 0x000008ff04007986 */ /* 0x000fe8000c101906 */
        /* <DEDUP_REMOVED lines=124> */
[----:B------:R-:W-:Y:S01]  /*57b0*/  STG.E desc[UR6][R2.64+0x7c], RZ ;  /* 0x00007cff02007986 */ /* 0x000fe2000c101906 */
[----:B------:R-:W-:Y:S05]  /*57c0*/  EXIT ;  /* 0x000000000000794d */ /* 0x000fea0003800000 */
.L_x_21:
        /* <DEDUP_REMOVED lines=11> */
.L_x_42:


//--------------------- .text._Z8mlp_fullPKfS0_S0_PfS1_i --------------------------
	.section	.text._Z8mlp_fullPKfS0_S0_PfS1_i,"ax",@progbits
	.align	128
        .global         _Z8mlp_fullPKfS0_S0_PfS1_i
        .type           _Z8mlp_fullPKfS0_S0_PfS1_i,@function
        .size           _Z8mlp_fullPKfS0_S0_PfS1_i,(.L_x_43 - _Z8mlp_fullPKfS0_S0_PfS1_i)
        .other          _Z8mlp_fullPKfS0_S0_PfS1_i,@"STO_CUDA_ENTRY STV_DEFAULT"
_Z8mlp_fullPKfS0_S0_PfS1_i:
.text._Z8mlp_fullPKfS0_S0_PfS1_i:
        /* <DEDUP_REMOVED lines=8> */
[----:B------:R-:W-:Y:S01]  /*0080*/  SHF.L.U32 R7, R6, 0x9, RZ ;  /* 0x0000000906077819 */ /* 0x000fe200000006ff */
[----:B------:R-:W0:Y:S01]  /*0090*/  LDCU.64 UR12, c[0x0][0x358] ;  /* 0x00006b00ff0c77ac */ /* 0x000e220008000a00 */
[----:B------:R-:W-:-:S05]  /*00a0*/  UMOV UR4, URZ ;  /* 0x000000ff00047c82 */ /* 0x000fca0008000000 */
.L_x_23:
[----:B------:R-:W-:Y:S01]  /*00b0*/  HFMA2 R12, -RZ, RZ, 0, 0 ;  /* 0x00000000ff0c7431 */ /* 0x000fe200000001ff */
[----:B-1----:R-:W-:-:S07]  /*00c0*/  MOV R9, RZ ;  /* 0x000000ff00097202 */ /* 0x002fce0000000f00 */
.L_x_22:
[----:B------:R-:W1:Y:S01]  /*00d0*/  LDC.64 R4, c[0x0][0x380] ;  /* 0x0000e000ff047b82 */ /* 0x000e620000000a00 */
[----:B------:R-:W-:Y:S02]  /*00e0*/  LEA R11, R6, R9, 0x7 ;  /* 0x00000009060b7211 */ /* 0x000fe400078e38ff */
[----:B------:R-:W-:-:S05]  /*00f0*/  LEA R13, R9, UR4, 0x9 ;  /* 0x00000004090d7c11 */ /* 0x000fca000f8e48ff */
[----:B------:R-:W2:Y:S01]  /*0100*/  LDC.64 R2, c[0x0][0x388] ;  /* 0x0000e200ff027b82 */ /* 0x000ea20000000a00 */
[----:B-1----:R-:W-:-:S05]  /*0110*/  IMAD.WIDE R4, R11, 0x4, R4 ;  /* 0x000000040b047825 */ /* 0x002fca00078e0204 */
[----:B0-----:R-:W3:Y:S01]  /*0120*/  LDG.E.CONSTANT R17, desc[UR12][R4.64] ;  /* 0x0000000c04117981 */ /* 0x001ee2000c1e9900 */
[----:B--2---:R-:W-:-:S03]  /*0130*/  IMAD.WIDE.U32 R2, R13, 0x4, R2 ;  /* 0x000000040d027825 */ /* 0x004fc600078e0002 */
[----:B------:R-:W2:Y:S04]  /*0140*/  LDG.E.CONSTANT R22, desc[UR12][R4.64+0x4] ;  /* 0x0000040c04167981 */ /* 0x000ea8000c1e9900 */
[----:B------:R-:W3:Y:S04]  /*0150*/  LDG.E.CONSTANT R14, desc[UR12][R2.64] ;  /* 0x0000000c020e7981 */ /* 0x000ee8000c1e9900 */
[----:B------:R-:W2:Y:S04]  /*0160*/  LDG.E.CONSTANT R24, desc[UR12][R2.64+0x800] ;  /* 0x0008000c02187981 */ /* 0x000ea8000c1e9900 */
[----:B------:R-:W4:Y:S04]  /*0170*/  LDG.E.CONSTANT R21, desc[UR12][R4.64+0x8] ;  /* 0x0000080c04157981 */ /* 0x000f28000c1e9900 */
[----:B------:R-:W4:Y:S04]  /*0180*/  LDG.E.CONSTANT R16, desc[UR12][R2.64+0x1000] ;  /* 0x0010000c02107981 */ /* 0x000f28000c1e9900 */
[----:B------:R-:W5:Y:S04]  /*0190*/  LDG.E.CONSTANT R18, desc[UR12][R4.64+0xc] ;  /* 0x00000c0c04127981 */ /* 0x000f68000c1e9900 */
        /* <DEDUP_REMOVED lines=10> */
[----:B------:R-:W5:Y:S01]  /*0240*/  LDG.E.CONSTANT R29, desc[UR12][R2.64+0x7800] ;  /* 0x0078000c021d7981 */ /* 0x000f62000c1e9900 */
[----:B---3--:R-:W-:-:S03]  /*0250*/  FFMA R17, R17, R14, R12 ;  /* 0x0000000e11117223 */ /* 0x008fc6000000000c */
[----:B------:R-:W3:Y:S01]  /*0260*/  LDG.E.CONSTANT R14, desc[UR12][R4.64+0x20] ;  /* 0x0000200c040e7981 */ /* 0x000ee2000c1e9900 */
[----:B--2---:R-:W-:-:S03]  /*0270*/  FFMA R22, R22, R24, R17 ;  /* 0x0000001816167223 */ /* 0x004fc60000000011 */
[----:B------:R-:W2:Y:S04]  /*0280*/  LDG.E.CONSTANT R12, desc[UR12][R4.64+0x24] ;  /* 0x0000240c040c7981 */ /* 0x000ea8000c1e9900 */
[----:B------:R-:W2:Y:S01]  /*0290*/  LDG.E.CONSTANT R17, desc[UR12][R2.64+0x4800] ;  /* 0x0048000c02117981 */ /* 0x000ea2000c1e9900 */
[----:B----4-:R-:W-:-:S03]  /*02a0*/  FFMA R27, R21, R16, R22 ;  /* 0x00000010151b7223 */ /* 0x010fc60000000016 */
[----:B------:R-:W4:Y:S04]  /*02b0*/  LDG.E.CONSTANT R16, desc[UR12][R4.64+0x28] ;  /* 0x0000280c04107981 */ /* 0x000f28000c1e9900 */
[----:B------:R-:W4:Y:S01]  /*02c0*/  LDG.E.CONSTANT R21, desc[UR12][R2.64+0x5000] ;  /* 0x0050000c02157981 */ /* 0x000f22000c1e9900 */
[----:B-----5:R-:W-:-:S03]  /*02d0*/  FFMA R27, R18, R23, R27 ;  /* 0x00000017121b7223 */ /* 0x020fc6000000001b */
[----:B------:R-:W5:Y:S04]  /*02e0*/  LDG.E.CONSTANT R18, desc[UR12][R4.64+0x2c] ;  /* 0x00002c0c04127981 */ /* 0x000f68000c1e9900 */
[----:B------:R-:W5:Y:S01]  /*02f0*/  LDG.E.CONSTANT R23, desc[UR12][R2.64+0x5800] ;  /* 0x0058000c02177981 */ /* 0x000f62000c1e9900 */
[----:B------:R-:W-:-:S03]  /*0300*/  FFMA R27, R20, R25, R27 ;  /* 0x00000019141b7223 */ /* 0x000fc6000000001b */
[----:B------:R-:W5:Y:S04]  /*0310*/  LDG.E.CONSTANT R20, desc[UR12][R4.64+0x30] ;  /* 0x0000300c04147981 */ /* 0x000f68000c1e9900 */
[----:B------:R-:W5:Y:S01]  /*0320*/  LDG.E.CONSTANT R25, desc[UR12][R2.64+0x6000] ;  /* 0x0060000c02197981 */ /* 0x000f62000c1e9900 */
[----:B------:R-:W-:-:S03]  /*0330*/  FFMA R26, R10, R15, R27 ;  /* 0x0000000f0a1a7223 */ /* 0x000fc6000000001b */
[----:B------:R-:W5:Y:S04]  /*0340*/  LDG.E.CONSTANT R22, desc[UR12][R4.64+0x34] ;  /* 0x0000340c04167981 */ /* 0x000f68000c1e9900 */
[----:B------:R-:W5:Y:S04]  /*0350*/  LDG.E.CONSTANT R27, desc[UR12][R2.64+0x6800] ;  /* 0x0068000c021b7981 */ /* 0x000f68000c1e9900 */
[----:B------:R-:W5:Y:S04]  /*0360*/  LDG.E.CONSTANT R10, desc[UR12][R4.64+0x38] ;  /* 0x0000380c040a7981 */ /* 0x000f68000c1e9900 */
[----:B------:R-:W5:Y:S04]  /*0370*/  LDG.E.CONSTANT R15, desc[UR12][R2.64+0x7000] ;  /* 0x0070000c020f7981 */ /* 0x000f68000c1e9900 */
[----:B------:R-:W5:Y:S01]  /*0380*/  LDG.E.CONSTANT R24, desc[UR12][R4.64+0x3c] ;  /* 0x00003c0c04187981 */ /* 0x000f62000c1e9900 */
[----:B------:R-:W-:-:S04]  /*0390*/  FFMA R13, R13, R8, R26 ;  /* 0x000000080d0d7223 */ /* 0x000fc8000000001a */
[----:B------:R-:W-:Y:S01]  /*03a0*/  FFMA R11, R0, R11, R13 ;  /* 0x0000000b000b7223 */ /* 0x000fe2000000000d */
[----:B------:R-:W-:-:S04]  /*03b0*/  IADD3 R9, PT, PT, R9, 0x10, RZ ;  /* 0x0000001009097810 */ /* 0x000fc80007ffe0ff */
[----:B------:R-:W-:Y:S01]  /*03c0*/  ISETP.NE.AND P0, PT, R9, 0x80, PT ;  /* 0x000000800900780c */ /* 0x000fe20003f05270 */
[----:B---3--:R-:W-:-:S04]  /*03d0*/  FFMA R11, R14, R19, R11 ;  /* 0x000000130e0b7223 */ /* 0x008fc8000000000b */
[----:B--2---:R-:W-:-:S04]  /*03e0*/  FFMA R11, R12, R17, R11 ;  /* 0x000000110c0b7223 */ /* 0x004fc8000000000b */
[----:B----4-:R-:W-:-:S04]  /*03f0*/  FFMA R11, R16, R21, R11 ;  /* 0x00000015100b7223 */ /* 0x010fc8000000000b */
[----:B-----5:R-:W-:-:S04]  /*0400*/  FFMA R11, R18, R23, R11 ;  /* 0x00000017120b7223 */ /* 0x020fc8000000000b */
[----:B------:R-:W-:-:S04]  /*0410*/  FFMA R11, R20, R25, R11 ;  /* 0x00000019140b7223 */ /* 0x000fc8000000000b */
[----:B------:R-:W-:-:S04]  /*0420*/  FFMA R11, R22, R27, R11 ;  /* 0x0000001b160b7223 */ /* 0x000fc8000000000b */
[----:B------:R-:W-:-:S04]  /*0430*/  FFMA R11, R10, R15, R11 ;  /* 0x0000000f0a0b7223 */ /* 0x000fc8000000000b */
[----:B------:R-:W-:Y:S01]  /*0440*/  FFMA R12, R24, R29, R11 ;  /* 0x0000001d180c7223 */ /* 0x000fe2000000000b */
[----:B------:R-:W-:Y:S06]  /*0450*/  @P0 BRA `(.L_x_22) ;  /* 0xfffffffc001c0947 */ /* 0x000fec000383ffff */
[C---:B------:R-:W-:Y:S01]  /*0460*/  FMUL R3, R12.reuse, 0.044714998453855514526 ;  /* 0x3d3727130c037820 */ /* 0x040fe20000400000 */
[----:B------:R-:W-:Y:S01]  /*0470*/  MOV R10, 0x3c80f082 ;  /* 0x3c80f082000a7802 */ /* 0x000fe20000000f00 */
[----:B------:R-:W-:Y:S02]  /*0480*/  HFMA2 R8, -RZ, RZ, 1.875, 0 ;  /* 0x3f800000ff087431 */ /* 0x000fe400000001ff */
[----:B------:R-:W-:-:S04]  /*0490*/  FMUL R3, R12, R3 ;  /* 0x000000030c037220 */ /* 0x000fc80000400000 */
[C---:B------:R-:W-:Y:S01]  /*04a0*/  FFMA R3, R12.reuse, R3, R12 ;  /* 0x000000030c037223 */ /* 0x040fe2000000000c */
[----:B------:R-:W-:-:S03]  /*04b0*/  FMUL R12, R12, 0.5 ;  /* 0x3f0000000c0c7820 */ /* 0x000fc60000400000 */
[----:B------:R-:W-:Y:S02]  /*04c0*/  FMUL R4, R3, 0.79788458347320556641 ;  /* 0x3f4c422a03047820 */ /* 0x000fe40000400000 */
[----:B------:R-:W0:Y:S02]  /*04d0*/  LDC.64 R2, c[0x0][0x3a0] ;  /* 0x0000e800ff027b82 */ /* 0x000e240000000a00 */
[C---:B------:R-:W-:Y:S01]  /*04e0*/  FMUL R0, |R4|.reuse, 2.8853900432586669922 ;  /* 0x4038aa3b04007820 */ /* 0x040fe20000400200 */
[C---:B------:R-:W-:Y:S01]  /*04f0*/  FMUL R11, R4.reuse, R4 ;  /* 0x00000004040b7220 */ /* 0x040fe20000400000 */
[C---:B------:R-:W-:Y:S02]  /*0500*/  FSETP.GE.AND P1, PT, |R4|.reuse, 0.60000002384185791016, PT ;  /* 0x3f19999a0400780b */ /* 0x040fe40003f26200 */
[----:B------:R-:W-:Y:S01]  /*0510*/  FSETP.GE.AND P0, PT, |R4|, 9.010913848876953125, PT ;  /* 0x41102cb40400780b */ /* 0x000fe20003f06200 */
[C---:B------:R-:W-:Y:S01]  /*0520*/  FFMA R10, R11.reuse, R10, -0.052303962409496307373 ;  /* 0xbd563cae0b0a7423 */ /* 0x040fe2000000000a */
[----:B------:R-:W1:Y:S02]  /*0530*/  MUFU.EX2 R0, R0 ;  /* 0x0000000000007308 */ /* 0x000e640000000800 */
[----:B-1----:R-:W-:Y:S01]  /*0540*/  FADD R5, R0, 1 ;  /* 0x3f80000000057421 */ /* 0x002fe20000000000 */
[----:B------:R-:W-:-:S04]  /*0550*/  FFMA R0, R11, R10, 0.1331529766321182251 ;  /* 0x3e0859410b007423 */ /* 0x000fc8000000000a */
[C---:B------:R-:W-:Y:S01]  /*0560*/  FFMA R0, R11.reuse, R0, -0.33332768082618713379 ;  /* 0xbeaaa9ed0b007423 */ /* 0x040fe20000000000 */
[----:B------:R-:W1:Y:S03]  /*0570*/  MUFU.RCP R5, R5 ;  /* 0x0000000500057308 */ /* 0x000e660000001000 */
[----:B------:R-:W-:Y:S01]  /*0580*/  FFMA R11, R11, R0, RZ ;  /* 0x000000000b0b7223 */ /* 0x000fe200000000ff */
[----:B-1----:R-:W-:Y:S01]  /*0590*/  FFMA R8, R5, -2, R8 ;  /* 0xc000000005087823 */ /* 0x002fe20000000008 */
[----:B------:R-:W-:Y:S01]  /*05a0*/  IADD3 R5, PT, PT, R7, UR4, RZ ;  /* 0x0000000407057c10 */ /* 0x000fe2000fffe0ff */
[----:B------:R-:W-:-:S03]  /*05b0*/  UIADD3 UR4, UPT, UPT, UR4, 0x1, URZ ;  /* 0x0000000104047890 */ /* 0x000fc6000fffe0ff */
[----:B------:R-:W-:Y:S01]  /*05c0*/  FSEL R9, R8, 1, !P0 ;  /* 0x3f80000008097808 */ /* 0x000fe20004000000 */
[----:B0-----:R-:W-:Y:S01]  /*05d0*/  IMAD.WIDE R2, R5, 0x4, R2 ;  /* 0x0000000405027825 */ /* 0x001fe200078e0202 */
[----:B------:R-:W-:Y:S02]  /*05e0*/  UISETP.NE.AND UP0, UPT, UR4, 0x200, UPT ;  /* 0x000002000400788c */ /* 0x000fe4000bf05270 */
[--C-:B------:R-:W-:Y:S01]  /*05f0*/  LOP3.LUT R9, R9, 0x80000000, R4.reuse, 0xb8, !PT ;  /* 0x8000000009097812 */ /* 0x100fe200078eb804 */
[----:B------:R-:W-:-:S04]  /*0600*/  @!P1 FFMA R9, R4, R11, R4 ;  /* 0x0000000b04099223 */ /* 0x000fc80000000004 */
[----:B------:R-:W-:-:S04]  /*0610*/  FADD R9, R9, 1 ;  /* 0x3f80000009097421 */ /* 0x000fc80000000000 */
[----:B------:R-:W-:-:S05]  /*0620*/  FMUL R9, R12, R9 ;  /* 0x000000090c097220 */ /* 0x000fca0000400000 */
[----:B------:R1:W-:Y:S01]  /*0630*/  STG.E desc[UR12][R2.64], R9 ;  /* 0x0000000902007986 */ /* 0x0003e2000c10190c */
[----:B------:R-:W-:Y:S05]  /*0640*/  BRA.U UP0, `(.L_x_23) ;  /* 0xfffffff900987547 */ /* 0x000fea000b83ffff */
[----:B------:R-:W0:Y:S01]  /*0650*/  LDCU.64 UR8, c[0x0][0x3a0] ;  /* 0x00007400ff0877ac */ /* 0x000e220008000a00 */
[----:B------:R-:W2:Y:S01]  /*0660*/  LDCU.64 UR6, c[0x0][0x390] ;  /* 0x00007200ff0677ac */ /* 0x000ea20008000a00 */
[----:B------:R-:W-:Y:S01]  /*0670*/  UMOV UR4, URZ ;  /* 0x000000ff00047c82 */ /* 0x000fe20008000000 */
[----:B0-----:R-:W-:Y:S02]  /*0680*/  UIADD3 UR8, UP0, UPT, UR8, 0x20, URZ ;  /* 0x0000002008087890 */ /* 0x001fe4000ff1e0ff */
[----:B--2---:R-:W-:Y:S02]  /*0690*/  UIADD3 UR6, UP1, UPT, UR6, 0x1000, URZ ;  /* 0x0000100006067890 */ /* 0x004fe4000ff3e0ff */
[----:B------:R-:W-:Y:S02]  /*06a0*/  UIADD3.X UR9, UPT, UPT, URZ, UR9, URZ, UP0, !UPT ;  /* 0x00000009ff097290 */ /* 0x000fe400087fe4ff */
[----:B------:R-:W-:-:S12]  /*06b0*/  UIADD3.X UR7, UPT, UPT, URZ, UR7, URZ, UP1, !UPT ;  /* 0x00000007ff077290 */ /* 0x000fd80008ffe4ff */
.L_x_25:
[----:B------:R-:W-:Y:S01]  /*06c0*/  UIMAD.WIDE.U32 UR10, UR4, 0x4, UR6 ;  /* 0x00000004040a78a5 */ /* 0x000fe2000f8e0006 */
[----:B0-----:R-:W-:Y:S01]  /*06d0*/  HFMA2 R14, -RZ, RZ, 0, 0 ;  /* 0x00000000ff0e7431 */ /* 0x001fe200000001ff */
[----:B------:R-:W-:Y:S01]  /*06e0*/  MOV R0, R7 ;  /* 0x0000000700007202 */ /* 0x000fe20000000f00 */
[----:B------:R-:W-:-:S03]  /*06f0*/  UMOV UR5, URZ ;  /* 0x000000ff00057c82 */ /* 0x000fc60008000000 */
[----:B------:R-:W-:Y:S02]  /*0700*/  MOV R5, UR11 ;  /* 0x0000000b00057c02 */ /* 0x000fe40008000f00 */
[----:B-1----:R-:W-:Y:S02]  /*0710*/  MOV R3, UR11 ;  /* 0x0000000b00037c02 */ /* 0x002fe40008000f00 */
[----:B------:R-:W-:Y:S02]  /*0720*/  MOV R2, UR10 ;  /* 0x0000000a00027c02 */ /* 0x000fe40008000f00 */
[----:B------:R-:W-:Y:S02]  /*0730*/  MOV R4, UR10 ;  /* 0x0000000a00047c02 */ /* 0x000fe40008000f00 */
[----:B------:R-:W-:-:S07]  /*0740*/  MOV R3, R5 ;  /* 0x0000000500037202 */ /* 0x000fce0000000f00 */
.L_x_24:
[----:B------:R-:W-:Y:S01]  /*0750*/  MOV R4, UR8 ;  /* 0x0000000800047c02 */ /* 0x000fe20008000f00 */
[----:B------:R-:W2:Y:S01]  /*0760*/  LDG.E.CONSTANT R16, desc[UR12][R2.64+-0x1000] ;  /* 0xfff0000c02107981 */ /* 0x000ea2000c1e9900 */
[----:B------:R-:W-:-:S03]  /*0770*/  MOV R5, UR9 ;  /* 0x0000000900057c02 */ /* 0x000fc60008000f00 */
[----:B------:R-:W3:Y:S01]  /*0780*/  LDG.E.CONSTANT R25, desc[UR12][R2.64+-0xe00] ;  /* 0xfff2000c02197981 */ /* 0x000ee2000c1e9900 */
[----:B------:R-:W-:-:S03]  /*0790*/  IMAD.WIDE R4, R0, 0x4, R4 ;  /* 0x0000000400047825 */ /* 0x000fc600078e0204 */
[----:B------:R-:W4:Y:S04]  /*07a0*/  LDG.E.CONSTANT R18, desc[UR12][R2.64+-0xc00] ;  /* 0xfff4000c02127981 */ /* 0x000f28000c1e9900 */
[----:B------:R-:W2:Y:S04]  /*07b0*/  LDG.E R15, desc[UR12][R4.64+-0x20] ;  /* 0xffffe00c040f7981 */ /* 0x000ea8000c1e1900 */
[----:B------:R-:W3:Y:S04]  /*07c0*/  LDG.E R24, desc[UR12][R4.64+-0x1c] ;  /* 0xffffe40c04187981 */ /* 0x000ee8000c1e1900 */
[----:B------:R-:W4:Y:S04]  /*07d0*/  LDG.E R19, desc[UR12][R4.64+-0x18] ;  /* 0xffffe80c04137981 */ /* 0x000f28000c1e1900 */
[----:B------:R-:W5:Y:S04]  /*07e0*/  LDG.E.CONSTANT R20, desc[UR12][R2.64+-0xa00] ;  /* 0xfff6000c02147981 */ /* 0x000f68000c1e9900 */
[----:B------:R-:W5:Y:S04]  /*07f0*/  LDG.E R21, desc[UR12][R4.64+-0x14] ;  /* 0xffffec0c04157981 */ /* 0x000f68000c1e1900 */
        /* <DEDUP_REMOVED lines=10> */
[----:B------:R-:W5:Y:S01]  /*08a0*/  LDG.E.CONSTANT R27, desc[UR12][R2.64+0xe00] ;  /* 0x000e000c021b7981 */ /* 0x000f62000c1e9900 */
[----:B--2---:R-:W-:-:S03]  /*08b0*/  FFMA R15, R15, R16, R14 ;  /* 0x000000100f0f7223 */ /* 0x004fc6000000000e */
[----:B------:R-:W2:Y:S01]  /*08c0*/  LDG.E R16, desc[UR12][R4.64] ;  /* 0x0000000c04107981 */ /* 0x000ea2000c1e1900 */
[----:B---3--:R-:W-:-:S03]  /*08d0*/  FFMA R24, R24, R25, R15 ;  /* 0x0000001918187223 */ /* 0x008fc6000000000f */
[----:B------:R-:W3:Y:S01]  /*08e0*/  LDG.E.CONSTANT R15, desc[UR12][R2.64+0x200] ;  /* 0x0002000c020f7981 */ /* 0x000ee2000c1e9900 */
[----:B----4-:R-:W-:-:S03]  /*08f0*/  FFMA R24, R19, R18, R24 ;  /* 0x0000001213187223 */ /* 0x010fc60000000018 */
[----:B------:R-:W3:Y:S04]  /*0900*/  LDG.E R14, desc[UR12][R4.64+0x4] ;  /* 0x0000040c040e7981 */ /* 0x000ee8000c1e1900 */
[----:B------:R-:W4:Y:S01]  /*0910*/  LDG.E.CONSTANT R19, desc[UR12][R2.64+0x400] ;  /* 0x0004000c02137981 */ /* 0x000f22000c1e9900 */
[----:B-----5:R-:W-:-:S03]  /*0920*/  FFMA R24, R21, R20, R24 ;  /* 0x0000001415187223 */ /* 0x020fc60000000018 */
[----:B------:R-:W4:Y:S04]  /*0930*/  LDG.E R18, desc[UR12][R4.64+0x8] ;  /* 0x0000080c04127981 */ /* 0x000f28000c1e1900 */
[----:B------:R-:W5:Y:S01]  /*0940*/  LDG.E.CONSTANT R21, desc[UR12][R2.64+0x600] ;  /* 0x0006000c02157981 */ /* 0x000f62000c1e9900 */
[----:B------:R-:W-:-:S03]  /*0950*/  FFMA R25, R23, R22, R24 ;  /* 0x0000001617197223 */ /* 0x000fc60000000018 */
[----:B------:R-:W5:Y:S04]  /*0960*/  LDG.E R20, desc[UR12][R4.64+0xc] ;  /* 0x00000c0c04147981 */ /* 0x000f68000c1e1900 */
[----:B------:R-:W5:Y:S04]  /*0970*/  LDG.E.CONSTANT R22, desc[UR12][R2.64+0x800] ;  /* 0x0008000c02167981 */ /* 0x000f68000c1e9900 */
[----:B------:R-:W5:Y:S01]  /*0980*/  LDG.E R23, desc[UR12][R4.64+0x10] ;  /* 0x0000100c04177981 */ /* 0x000f62000c1e1900 */
[----:B------:R-:W-:-:S03]  /*0990*/  FFMA R29, R12, R13, R25 ;  /* 0x0000000d0c1d7223 */ /* 0x000fc60000000019 */
[----:B------:R-:W5:Y:S04]  /*09a0*/  LDG.E.CONSTANT R25, desc[UR12][R2.64+0xa00] ;  /* 0x000a000c02197981 */ /* 0x000f68000c1e9900 */
[----:B------:R-:W5:Y:S04]  /*09b0*/  LDG.E R24, desc[UR12][R4.64+0x14] ;  /* 0x0000140c04187981 */ /* 0x000f68000c1e1900 */
[----:B------:R0:W5:Y:S04]  /*09c0*/  LDG.E.CONSTANT R12, desc[UR12][R2.64+0xc00] ;  /* 0x000c000c020c7981 */ /* 0x000168000c1e9900 */
[----:B------:R-:W5:Y:S01]  /*09d0*/  LDG.E R13, desc[UR12][R4.64+0x18] ;  /* 0x0000180c040d7981 */ /* 0x000f62000c1e1900 */
[----:B------:R-:W-:-:S04]  /*09e0*/  FFMA R8, R8, R9, R29 ;  /* 0x0000000908087223 */ /* 0x000fc8000000001d */
[----:B------:R-:W-:Y:S01]  /*09f0*/  FFMA R11, R11, R10, R8 ;  /* 0x0000000a0b0b7223 */ /* 0x000fe20000000008 */
[----:B------:R-:W-:-:S04]  /*0a00*/  UIADD3 UR5, UPT, UPT, UR5, 0x10, URZ ;  /* 0x0000001005057890 */ /* 0x000fc8000fffe0ff */
[----:B------:R-:W-:Y:S01]  /*0a10*/  UISETP.NE.AND UP0, UPT, UR5, 0x200, UPT ;  /* 0x000002000500788c */ /* 0x000fe2000bf05270 */
[----:B0-----:R-:W-:Y:S02]  /*0a20*/  IADD3 R2, P0, PT, R2, 0x2000, RZ ;  /* 0x0000200002027810 */ /* 0x001fe40007f1e0ff */
[----:B------:R-:W-:Y:S02]  /*0a30*/  IADD3 R0, PT, PT, R0, 0x10, RZ ;  /* 0x0000001000007810 */ /* 0x000fe40007ffe0ff */
[----:B------:R-:W-:Y:S01]  /*0a40*/  IADD3.X R3, PT, PT, RZ, R3, RZ, P0, !PT ;  /* 0x00000003ff037210 */ /* 0x000fe200007fe4ff */
[----:B--2---:R-:W-:-:S04]  /*0a50*/  FFMA R11, R16, R17, R11 ;  /* 0x00000011100b7223 */ /* 0x004fc8000000000b */
[----:B---3--:R-:W-:-:S04]  /*0a60*/  FFMA R11, R14, R15, R11 ;  /* 0x0000000f0e0b7223 */ /* 0x008fc8000000000b */
[----:B----4-:R-:W-:-:S04]  /*0a70*/  FFMA R11, R18, R19, R11 ;  /* 0x00000013120b7223 */ /* 0x010fc8000000000b */
[----:B-----5:R-:W-:-:S04]  /*0a80*/  FFMA R20, R20, R21, R11 ;  /* 0x0000001514147223 */ /* 0x020fc8000000000b */
[----:B------:R-:W-:-:S04]  /*0a90*/  FFMA R23, R23, R22, R20 ;  /* 0x0000001617177223 */ /* 0x000fc80000000014 */
[----:B------:R-:W-:-:S04]  /*0aa0*/  FFMA R24, R24, R25, R23 ;  /* 0x0000001918187223 */ /* 0x000fc80000000017 */
[----:B------:R-:W-:-:S04]  /*0ab0*/  FFMA R13, R13, R12, R24 ;  /* 0x0000000c0d0d7223 */ /* 0x000fc80000000018 */
[----:B------:R-:W-:Y:S01]  /*0ac0*/  FFMA R14, R26, R27, R13 ;  /* 0x0000001b1a0e7223 */ /* 0x000fe2000000000d */
[----:B------:R-:W-:Y:S06]  /*0ad0*/  BRA.U UP0, `(.L_x_24) ;  /* 0xfffffffd001c7547 */ /* 0x000fec000b83ffff */
[----:B------:R-:W0:Y:S01]  /*0ae0*/  LDC.64 R2, c[0x0][0x398] ;  /* 0x0000e600ff027b82 */ /* 0x000e220000000a00 */
[----:B------:R-:W-:Y:S01]  /*0af0*/  LEA R5, R6, UR4, 0x7 ;  /* 0x0000000406057c11 */ /* 0x000fe2000f8e38ff */
[----:B------:R-:W-:-:S04]  /*0b00*/  UIADD3 UR4, UPT, UPT, UR4, 0x1, URZ ;  /* 0x0000000104047890 */ /* 0x000fc8000fffe0ff */
[----:B------:R-:W-:Y:S01]  /*0b10*/  UISETP.NE.AND UP0, UPT, UR4, 0x80, UPT ;  /* 0x000000800400788c */ /* 0x000fe2000bf05270 */
[----:B0-----:R-:W-:-:S05]  /*0b20*/  IMAD.WIDE R2, R5, 0x4, R2 ;  /* 0x0000000405027825 */ /* 0x001fca00078e0202 */
[----:B------:R0:W-:Y:S03]  /*0b30*/  STG.E desc[UR12][R2.64], R14 ;  /* 0x0000000e02007986 */ /* 0x0001e6000c10190c */
[----:B------:R-:W-:Y:S05]  /*0b40*/  BRA.U UP0, `(.L_x_25) ;  /* 0xfffffff900dc7547 */ /* 0x000fea000b83ffff */
[----:B------:R-:W-:Y:S05]  /*0b50*/  EXIT ;  /* 0x000000000000794d */ /* 0x000fea0003800000 */
.L_x_26:
        /* <DEDUP_REMOVED lines=10> */
.L_x_43:


//--------------------- .text._Z18init_random_scaledPfifm --------------------------
	.section	.text._Z18init_random_scaledPfifm,"ax",@progbits
	.align	128
        .global         _Z18init_random_scaledPfifm
        .type           _Z18init_random_scaledPfifm,@function
        .size           _Z18init_random_scaledPfifm,(.L_x_44 - _Z18init_random_scaledPfifm)
        .other          _Z18init_random_scaledPfifm,@"STO_CUDA_ENTRY STV_DEFAULT"
_Z18init_random_scaledPfifm:
.text._Z18init_random_scaledPfifm:
[----:B------:R-:W0:Y:S01]  /*0000*/  LDC R1, c[0x0][0x37c] ;  /* 0x0000df00ff017b82 */ /* 0x000e220000000800 */
[----:B------:R-:W1:Y:S07]  /*0010*/  S2R R3, SR_TID.X ;  /* 0x0000000000037919 */ /* 0x000e6e0000002100 */
[----:B------:R-:W1:Y:S01]  /*0020*/  S2UR UR4, SR_CTAID.X ;  /* 0x00000000000479c3 */ /* 0x000e620000002500 */
[----:B------:R-:W2:Y:S01]  /*0030*/  LDCU UR5, c[0x0][0x388] ;  /* 0x00007100ff0577ac */ /* 0x000ea20008000800 */
[----:B0-----:R-:W-:-:S06]  /*0040*/  VIADD R1, R1, 0xffffffd0 ;  /* 0xffffffd001017836 */ /* 0x001fcc0000000000 */
[----:B------:R-:W1:Y:S02]  /*0050*/  LDC R10, c[0x0][0x360] ;  /* 0x0000d800ff0a7b82 */ /* 0x000e640000000800 */
[----:B-1----:R-:W-:-:S05]  /*0060*/  IMAD R10, R10, UR4, R3 ;  /* 0x000000040a0a7c24 */ /* 0x002fca000f8e0203 */
[----:B--2---:R-:W-:-:S13]  /*0070*/  ISETP.GE.AND P0, PT, R10, UR5, PT ;  /* 0x000000050a007c0c */ /* 0x004fda000bf06270 */
[----:B------:R-:W-:Y:S05]  /*0080*/  @P0 EXIT ;  /* 0x000000000000094d */ /* 0x000fea0003800000 */
[----:B------:R-:W0:Y:S01]  /*0090*/  LDC.64 R2, c[0x0][0x390] ;  /* 0x0000e400ff027b82 */ /* 0x000e220000000a00 */
[----:B------:R-:W-:Y:S01]  /*00a0*/  ISETP.NE.AND P0, PT, R10, RZ, PT ;  /* 0x000000ff0a00720c */ /* 0x000fe20003f05270 */
[----:B------:R-:W1:Y:S01]  /*00b0*/  LDCU.64 UR6, c[0x0][0x358] ;  /* 0x00006b00ff0677ac */ /* 0x000e620008000a00 */
[----:B------:R-:W-:Y:S01]  /*00c0*/  BSSY.RECONVERGENT B0, `(.L_x_27) ;  /* 0x000025e000007945 */ /* 0x000fe20003800200 */
[----:B0-----:R-:W-:Y:S02]  /*00d0*/  LOP3.LUT R0, R2, 0xaad26b49, RZ, 0x3c, !PT ;  /* 0xaad26b4902007812 */ /* 0x001fe400078e3cff */
[----:B------:R-:W-:-:S03]  /*00e0*/  LOP3.LUT R2, R3, 0xf7dcefdd, RZ, 0x3c, !PT ;  /* 0xf7dcefdd03027812 */ /* 0x000fc600078e3cff */
[----:B------:R-:W-:Y:S02]  /*00f0*/  IMAD R0, R0, 0x4182bed5, RZ ;  /* 0x4182bed500007824 */ /* 0x000fe400078e02ff */
[----:B------:R-:W-:Y:S02]  /*0100*/  IMAD R9, R2, -0x658354e5, RZ ;  /* 0x9a7cab1b02097824 */ /* 0x000fe400078e02ff */
[C---:B------:R-:W-:Y:S01]  /*0110*/  VIADD R5, R0.reuse, 0x583f19 ;  /* 0x00583f1900057836 */ /* 0x040fe20000000000 */
[C---:B------:R-:W-:Y:S01]  /*0120*/  LOP3.LUT R6, R0.reuse, 0x159a55e5, RZ, 0x3c, !PT ;  /* 0x159a55e500067812 */ /* 0x040fe200078e3cff */
[C---:B------:R-:W-:Y:S01]  /*0130*/  VIADD R3, R0.reuse, 0x75bcd15 ;  /* 0x075bcd1500037836 */ /* 0x040fe20000000000 */
[----:B------:R-:W-:Y:S01]  /*0140*/  IADD3 R2, PT, PT, R0, 0x64f0c9, R9 ;  /* 0x0064f0c900027810 */ /* 0x000fe20007ffe009 */
[C---:B------:R-:W-:Y:S01]  /*0150*/  VIADD R7, R9.reuse, 0x1f123bb5 ;  /* 0x1f123bb509077836 */ /* 0x040fe20000000000 */
[----:B------:R-:W-:Y:S02]  /*0160*/  LOP3.LUT R4, R9, 0x5491333, RZ, 0x3c, !PT ;  /* 0x0549133309047812 */ /* 0x000fe400078e3cff */
[----:B------:R-:W-:Y:S01]  /*0170*/  SHF.R.S32.HI R0, RZ, 0x1f, R10 ;  /* 0x0000001fff007819 */ /* 0x000fe2000001140a */
[----:B------:R0:W-:Y:S04]  /*0180*/  STL.64 [R1], R2 ;  /* 0x0000000201007387 */ /* 0x0001e80000100a00 */
[----:B------:R0:W-:Y:S04]  /*0190*/  STL.64 [R1+0x8], R6 ;  /* 0x0000080601007387 */ /* 0x0001e80000100a00 */
[----:B------:R0:W-:Y:S01]  /*01a0*/  STL.64 [R1+0x10], R4 ;  /* 0x0000100401007387 */ /* 0x0001e20000100a00 */
[----:B-1----:R-:W-:Y:S05]  /*01b0*/  @!P0 BRA `(.L_x_28) ;  /* 0x0000002400388947 */ /* 0x002fea0003800000 */
[----:B------:R-:W-:Y:S02]  /*01c0*/  IMAD.MOV.U32 R13, RZ, RZ, R0 ;  /* 0x000000ffff0d7224 */ /* 0x000fe400078e0000 */
[----:B------:R-:W-:Y:S02]  /*01d0*/  IMAD.MOV.U32 R11, RZ, RZ, RZ ;  /* 0x000000ffff0b7224 */ /* 0x000fe400078e00ff */
[----:B0-----:R-:W-:-:S07]  /*01e0*/  IMAD.MOV.U32 R2, RZ, RZ, R10 ;  /* 0x000000ffff027224 */ /* 0x001fce00078e000a */
.L_x_37:
[----:B------:R-:W-:Y:S01]  /*01f0*/  LOP3.LUT R0, R2, 0x3, RZ, 0xc0, !PT ;  /* 0x0000000302007812 */ /* 0x000fe200078ec0ff */
[----:B------:R-:W-:Y:S03]  /*0200*/  BSSY.RECONVERGENT B1, `(.L_x_29) ;  /* 0x0000243000017945 */ /* 0x000fe60003800200 */
[----:B------:R-:W-:-:S04]  /*0210*/  ISETP.NE.U32.AND P0, PT, R0, RZ, PT ;  /* 0x000000ff0000720c */ /* 0x000fc80003f05070 */
[----:B------:R-:W-:-:S13]  /*0220*/  ISETP.NE.AND.EX P0, PT, RZ, RZ, PT, P0 ;  /* 0x000000ffff00720c */ /* 0x000fda0003f05300 */
[----:B0-----:R-:W-:Y:S05]  /*0230*/  @!P0 BRA `(.L_x_30) ;  /* 0x0000002000fc8947 */ /* 0x001fea0003800000 */
[----:B------:R-:W0:Y:S01]  /*0240*/  LDC.64 R8, c[0x4][RZ] ;  /* 0x01000000ff087b82 */ /* 0x000e220000000a00 */
[----:B------:R-:W-:Y:S01]  /*0250*/  IMAD.MOV.U32 R0, RZ, RZ, RZ ;  /* 0x000000ffff007224 */ /* 0x000fe200078e00ff */
[----:B------:R-:W-:Y:S02]  /*0260*/  CS2R R4, SRZ ;  /* 0x0000000000047805 */ /* 0x000fe4000001ff00 */
[----:B------:R-:W-:Y:S01]  /*0270*/  CS2R R6, SRZ ;  /* 0x0000000000067805 */ /* 0x000fe2000001ff00 */
[----:B------:R-:W-:Y:S02]  /*0280*/  IMAD.MOV.U32 R3, RZ, RZ, RZ ;  /* 0x000000ffff037224 */ /* 0x000fe400078e00ff */
[----:B0-----:R-:W-:-:S07]  /*0290*/  IMAD.WIDE.U32 R8, R11, 0xc80, R8 ;  /* 0x00000c800b087825 */ /* 0x001fce00078e0008 */
.L_x_32:
[----:B------:R-:W-:-:S06]  /*02a0*/  IMAD R12, R0, 0x4, R1 ;  /* 0x00000004000c7824 */ /* 0x000fcc00078e0201 */
[----:B------:R-:W5:Y:S01]  /*02b0*/  LDL R12, [R12+0x4] ;  /* 0x000004000c0c7983 */ /* 0x000f620000100800 */
[----:B------:R-:W-:-:S05]  /*02c0*/  UMOV UR4, URZ ;  /* 0x000000ff00047c82 */ /* 0x000fca0008000000 */
.L_x_31:
[----:B-----5:R-:W-:Y:S01]  /*02d0*/  SHF.R.U32.HI R22, RZ, UR4, R12 ;  /* 0x00000004ff167c19 */ /* 0x020fe2000801160c */
[----:B------:R-:W-:-:S03]  /*02e0*/  IMAD.SHL.U32 R14, R0, 0x20, RZ ;  /* 0x00000020000e7824 */ /* 0x000fc600078e00ff */
[----:B------:R-:W-:Y:S01]  /*02f0*/  LOP3.LUT R15, R22, 0x1, RZ, 0xc0, !PT ;  /* 0x00000001160f7812 */ /* 0x000fe200078ec0ff */
[----:B------:R-:W-:-:S03]  /*0300*/  VIADD R14, R14, UR4 ;  /* 0x000000040e0e7c36 */ /* 0x000fc60008000000 */
[----:B------:R-:W-:Y:S01]  /*0310*/  ISETP.NE.U32.AND P0, PT, R15, 0x1, PT ;  /* 0x000000010f00780c */ /* 0x000fe20003f05070 */
[----:B------:R-:W-:-:S03]  /*0320*/  IMAD R15, R14, 0x5, RZ ;  /* 0x000000050e0f7824 */ /* 0x000fc600078e02ff */
[----:B------:R-:W-:Y:S01]  /*0330*/  R2P PR, R22, 0x7e ;  /* 0x0000007e16007804 */ /* 0x000fe20000000000 */
[----:B------:R-:W-:-:S08]  /*0340*/  IMAD.WIDE.U32 R14, R15, 0x4, R8 ;  /* 0x000000040f0e7825 */ /* 0x000fd000078e0008 */
[----:B------:R-:W2:Y:S04]  /*0350*/  @!P0 LDG.E R16, desc[UR6][R14.64+0x10] ;  /* 0x000010060e108981 */ /* 0x000ea8000c1e1900 */
[----:B------:R-:W3:Y:S04]  /*0360*/  @P1 LDG.E R18, desc[UR6][R14.64+0x24] ;  /* 0x000024060e121981 */ /* 0x000ee8000c1e1900 */
[----:B------:R-:W4:Y:S04]  /*0370*/  @P2 LDG.E R20, desc[UR6][R14.64+0x38] ;  /* 0x000038060e142981 */ /* 0x000f28000c1e1900 */
[----:B------:R-:W4:Y:S04]  /*0380*/  @P3 LDG.E R24, desc[UR6][R14.64+0x4c] ;  /* 0x00004c060e183981 */ /* 0x000f28000c1e1900 */
[----:B------:R-:W4:Y:S04]  /*0390*/  @P4 LDG.E R26, desc[UR6][R14.64+0x60] ;  /* 0x000060060e1a4981 */ /* 0x000f28000c1e1900 */
[----:B------:R-:W4:Y:S04]  /*03a0*/  @!P0 LDG.E R17, desc[UR6][R14.64+0x4] ;  /* 0x000004060e118981 */ /* 0x000f28000c1e1900 */
[----:B------:R-:W4:Y:S04]  /*03b0*/  @!P0 LDG.E R19, desc[UR6][R14.64+0xc] ;  /* 0x00000c060e138981 */ /* 0x000f28000c1e1900 */
[----:B------:R-:W4:Y:S04]  /*03c0*/  @P1 LDG.E R21, desc[UR6][R14.64+0x18] ;  /* 0x000018060e151981 */ /* 0x000f28000c1e1900 */
[----:B------:R-:W4:Y:S04]  /*03d0*/  @P3 LDG.E R23, desc[UR6][R14.64+0x40] ;  /* 0x000040060e173981 */ /* 0x000f28000c1e1900 */
[----:B------:R-:W4:Y:S04]  /*03e0*/  @P5 LDG.E R25, desc[UR6][R14.64+0x70] ;  /* 0x000070060e195981 */ /* 0x000f28000c1e1900 */
[----:B------:R-:W4:Y:S01]  /*03f0*/  @P6 LDG.E R28, desc[UR6][R14.64+0x88] ;  /* 0x000088060e1c6981 */ /* 0x000f22000c1e1900 */
[----:B--2---:R-:W-:-:S03]  /*0400*/  @!P0 LOP3.LUT R5, R5, R16, RZ, 0x3c, !PT ;  /* 0x0000001005058212 */ /* 0x004fc600078e3cff */
[----:B------:R-:W2:Y:S01]  /*0410*/  @!P0 LDG.E R16, desc[UR6][R14.64] ;  /* 0x000000060e108981 */ /* 0x000ea2000c1e1900 */
[----:B---3--:R-:W-:-:S03]  /*0420*/  @P1 LOP3.LUT R5, R5, R18, RZ, 0x3c, !PT ;  /* 0x0000001205051212 */ /* 0x008fc600078e3cff */
[----:B------:R-:W3:Y:S01]  /*0430*/  @!P0 LDG.E R18, desc[UR6][R14.64+0x8] ;  /* 0x000008060e128981 */ /* 0x000ee2000c1e1900 */
[----:B----4-:R-:W-:-:S03]  /*0440*/  @P2 LOP3.LUT R5, R5, R20, RZ, 0x3c, !PT ;  /* 0x0000001405052212 */ /* 0x010fc600078e3cff */
[----:B------:R-:W4:Y:S01]  /*0450*/  @P1 LDG.E R20, desc[UR6][R14.64+0x14] ;  /* 0x000014060e141981 */ /* 0x000f22000c1e1900 */
[----:B------:R-:W-:-:S03]  /*0460*/  @P3 LOP3.LUT R5, R5, R24, RZ, 0x3c, !PT ;  /* 0x0000001805053212 */ /* 0x000fc600078e3cff */
[----:B------:R-:W4:Y:S01]  /*0470*/  @P5 LDG.E R24, desc[UR6][R14.64+0x74] ;  /* 0x000074060e185981 */ /* 0x000f22000c1e1900 */
[----:B------:R-:W-:-:S03]  /*0480*/  @P4 LOP3.LUT R5, R5, R26, RZ, 0x3c, !PT ;  /* 0x0000001a05054212 */ /* 0x000fc600078e3cff */
[----:B------:R-:W4:Y:S01]  /*0490*/  @P3 LDG.E R26, desc[UR6][R14.64+0x44] ;  /* 0x000044060e1a3981 */ /* 0x000f22000c1e1900 */
[----:B------:R-:W-:-:S03]  /*04a0*/  @!P0 LOP3.LUT R6, R6, R17, RZ, 0x3c, !PT ;  /* 0x0000001106068212 */ /* 0x000fc600078e3cff */
[----:B------:R-:W4:Y:S01]  /*04b0*/  @P1 LDG.E R17, desc[UR6][R14.64+0x20] ;  /* 0x000020060e111981 */ /* 0x000f22000c1e1900 */
[----:B------:R-:W-:-:S03]  /*04c0*/  @!P0 LOP3.LUT R4, R4, R19, RZ, 0x3c, !PT ;  /* 0x0000001304048212 */ /* 0x000fc600078e3cff */
[----:B------:R-:W4:Y:S01]  /*04d0*/  @P2 LDG.E R19, desc[UR6][R14.64+0x2c] ;  /* 0x00002c060e132981 */ /* 0x000f22000c1e1900 */
[----:B------:R-:W-:-:S03]  /*04e0*/  @P1 LOP3.LUT R6, R6, R21, RZ, 0x3c, !PT ;  /* 0x0000001506061212 */ /* 0x000fc600078e3cff */
[----:B------:R-:W4:Y:S01]  /*04f0*/  @P2 LDG.E R21, desc[UR6][R14.64+0x34] ;  /* 0x000034060e152981 */ /* 0x000f22000c1e1900 */
[----:B--2---:R-:W-:-:S03]  /*0500*/  @!P0 LOP3.LUT R3, R3, R16, RZ, 0x3c, !PT ;  /* 0x0000001003038212 */ /* 0x004fc600078e3cff */
[----:B------:R-:W2:Y:S01]  /*0510*/  @P1 LDG.E R16, desc[UR6][R14.64+0x1c] ;  /* 0x00001c060e101981 */ /* 0x000ea2000c1e1900 */
[----:B---3--:R-:W-:-:S03]  /*0520*/  @!P0 LOP3.LUT R7, R7, R18, RZ, 0x3c, !PT ;  /* 0x0000001207078212 */ /* 0x008fc600078e3cff */
[----:B------:R-:W3:Y:S01]  /*0530*/  @P2 LDG.E R18, desc[UR6][R14.64+0x28] ;  /* 0x000028060e122981 */ /* 0x000ee2000c1e1900 */
[----:B----4-:R-:W-:-:S03]  /*0540*/  @P1 LOP3.LUT R3, R3, R20, RZ, 0x3c, !PT ;  /* 0x0000001403031212 */ /* 0x010fc600078e3cff */
[----:B------:R-:W4:Y:S01]  /*0550*/  @P2 LDG.E R20, desc[UR6][R14.64+0x30] ;  /* 0x000030060e142981 */ /* 0x000f22000c1e1900 */
[----:B------:R-:W-:-:S03]  /*0560*/  @P5 LOP3.LUT R5, R5, R24, RZ, 0x3c, !PT ;  /* 0x0000001805055212 */ /* 0x000fc600078e3cff */
[----:B------:R-:W4:Y:S01]  /*0570*/  @P3 LDG.E R24, desc[UR6][R14.64+0x3c] ;  /* 0x00003c060e183981 */ /* 0x000f22000c1e1900 */
[----:B------:R-:W-:-:S03]  /*0580*/  @P1 LOP3.LUT R4, R4, R17, RZ, 0x3c, !PT ;  /* 0x0000001104041212 */ /* 0x000fc600078e3cff */
[----:B------:R-:W4:Y:S01]  /*0590*/  @P3 LDG.E R17, desc[UR6][R14.64+0x48] ;  /* 0x000048060e113981 */ /* 0x000f22000c1e1900 */
[----:B------:R-:W-:-:S03]  /*05a0*/  @P2 LOP3.LUT R6, R6, R19, RZ, 0x3c, !PT ;  /* 0x0000001306062212 */ /* 0x000fc600078e3cff */
[----:B------:R-:W4:Y:S01]  /*05b0*/  @P4 LDG.E R19, desc[UR6][R14.64+0x54] ;  /* 0x000054060e134981 */ /* 0x000f22000c1e1900 */
[----:B------:R-:W-:Y:S02]  /*05c0*/  @P2 LOP3.LUT R4, R4, R21, RZ, 0x3c, !PT ;  /* 0x0000001504042212 */ /* 0x000fe400078e3cff */
[----:B------:R-:W-:Y:S01]  /*05d0*/  @P3 LOP3.LUT R6, R6, R23, RZ, 0x3c, !PT ;  /* 0x0000001706063212 */ /* 0x000fe200078e3cff */
[----:B------:R-:W4:Y:S04]  /*05e0*/  @P4 LDG.E R21, desc[UR6][R14.64+0x5c] ;  /* 0x00005c060e154981 */ /* 0x000f28000c1e1900 */
[----:B------:R-:W4:Y:S01]  /*05f0*/  @P5 LDG.E R23, desc[UR6][R14.64+0x68] ;  /* 0x000068060e175981 */ /* 0x000f22000c1e1900 */
[----:B--2---:R-:W-:-:S03]  /*0600*/  @P1 LOP3.LUT R7, R7, R16, RZ, 0x3c, !PT ;  /* 0x0000001007071212 */ /* 0x004fc600078e3cff */
[----:B------:R-:W2:Y:S01]  /*0610*/  @P4 LDG.E R16, desc[UR6][R14.64+0x50] ;  /* 0x000050060e104981 */ /* 0x000ea2000c1e1900 */
[----:B---3--:R-:W-:-:S03]  /*0620*/  @P2 LOP3.LUT R3, R3, R18, RZ, 0x3c, !PT ;  /* 0x0000001203032212 */ /* 0x008fc600078e3cff */
[----:B------:R-:W3:Y:S01]  /*0630*/  @P4 LDG.E R18, desc[UR6][R14.64+0x58] ;  /* 0x000058060e124981 */ /* 0x000ee2000c1e1900 */
[----:B----4-:R-:W-:-:S03]  /*0640*/  @P2 LOP3.LUT R7, R7, R20, RZ, 0x3c, !PT ;  /* 0x0000001407072212 */ /* 0x010fc600078e3cff */
[----:B------:R-:W4:Y:S01]  /*0650*/  @P5 LDG.E R20, desc[UR6][R14.64+0x64] ;  /* 0x000064060e145981 */ /* 0x000f22000c1e1900 */
[----:B------:R-:W-:-:S03]  /*0660*/  @P3 LOP3.LUT R3, R3, R24, RZ, 0x3c, !PT ;  /* 0x0000001803033212 */ /* 0x000fc600078e3cff */
[----:B------:R-:W4:Y:S01]  /*0670*/  @P5 LDG.E R24, desc[UR6][R14.64+0x6c] ;  /* 0x00006c060e185981 */ /* 0x000f22000c1e1900 */
[----:B------:R-:W-:Y:S02]  /*0680*/  LOP3.LUT P0, RZ, R22, 0x80, RZ, 0xc0, !PT ;  /* 0x0000008016ff7812 */ /* 0x000fe4000780c0ff */
[----:B------:R-:W-:Y:S02]  /*0690*/  @P3 LOP3.LUT R7, R7, R26, RZ, 0x3c, !PT ;  /* 0x0000001a07073212 */ /* 0x000fe400078e3cff */
[----:B------:R-:W-:Y:S02]  /*06a0*/  @P3 LOP3.LUT R4, R4, R17, RZ, 0x3c, !PT ;  /* 0x0000001104043212 */ /* 0x000fe400078e3cff */
[----:B------:R-:W4:Y:S01]  /*06b0*/  @P6 LDG.E R17, desc[UR6][R14.64+0x7c] ;  /* 0x00007c060e116981 */ /* 0x000f22000c1e1900 */
[----:B------:R-:W-:-:S03]  /*06c0*/  @P4 LOP3.LUT R6, R6, R19, RZ, 0x3c, !PT ;  /* 0x0000001306064212 */ /* 0x000fc600078e3cff */
[----:B------:R-:W4:Y:S01]  /*06d0*/  @P6 LDG.E R19, desc[UR6][R14.64+0x84] ;  /* 0x000084060e136981 */ /* 0x000f22000c1e1900 */
[----:B------:R-:W-:-:S03]  /*06e0*/  @P4 LOP3.LUT R4, R4, R21, RZ, 0x3c, !PT ;  /* 0x0000001504044212 */ /* 0x000fc600078e3cff */
[----:B------:R-:W4:Y:S01]  /*06f0*/  @P0 LDG.E R26, desc[UR6][R14.64+0x9c] ;  /* 0x00009c060e1a0981 */ /* 0x000f22000c1e1900 */
[----:B------:R-:W-:-:S03]  /*0700*/  @P5 LOP3.LUT R6, R6, R23, RZ, 0x3c, !PT ;  /* 0x0000001706065212 */ /* 0x000fc600078e3cff */
        /* <DEDUP_REMOVED lines=10> */
[----:B------:R-:W-:Y:S02]  /*07b0*/  @P5 LOP3.LUT R4, R4, R25, RZ, 0x3c, !PT ;  /* 0x0000001904045212 */ /* 0x000fe400078e3cff */
[----:B------:R-:W-:Y:S02]  /*07c0*/  @P6 LOP3.LUT R5, R5, R28, RZ, 0x3c, !PT ;  /* 0x0000001c05056212 */ /* 0x000fe400078e3cff */
[----:B------:R-:W-:Y:S02]  /*07d0*/  @P6 LOP3.LUT R6, R6, R17, RZ, 0x3c, !PT ;  /* 0x0000001106066212 */ /* 0x000fe400078e3cff */
[----:B------:R-:W-:Y:S02]  /*07e0*/  @P6 LOP3.LUT R4, R4, R19, RZ, 0x3c, !PT ;  /* 0x0000001304046212 */ /* 0x000fe400078e3cff */
[----:B------:R-:W-:Y:S02]  /*07f0*/  @P0 LOP3.LUT R5, R5, R26, RZ, 0x3c, !PT ;  /* 0x0000001a05050212 */ /* 0x000fe400078e3cff */
[----:B------:R-:W-:-:S02]  /*0800*/  @P0 LOP3.LUT R6, R6, R21, RZ, 0x3c, !PT ;  /* 0x0000001506060212 */ /* 0x000fc400078e3cff */
[----:B------:R-:W-:Y:S02]  /*0810*/  @P0 LOP3.LUT R4, R4, R23, RZ, 0x3c, !PT ;  /* 0x0000001704040212 */ /* 0x000fe400078e3cff */
[----:B--2---:R-:W-:Y:S02]  /*0820*/  @P6 LOP3.LUT R3, R3, R16, RZ, 0x3c, !PT ;  /* 0x0000001003036212 */ /* 0x004fe400078e3cff */
[----:B---3--:R-:W-:Y:S02]  /*0830*/  @P6 LOP3.LUT R7, R7, R18, RZ, 0x3c, !PT ;  /* 0x0000001207076212 */ /* 0x008fe400078e3cff */
[----:B----4-:R-:W-:Y:S02]  /*0840*/  @P0 LOP3.LUT R3, R3, R20, RZ, 0x3c, !PT ;  /* 0x0000001403030212 */ /* 0x010fe400078e3cff */
[----:B------:R-:W-:Y:S02]  /*0850*/  @P0 LOP3.LUT R7, R7, R24, RZ, 0x3c, !PT ;  /* 0x0000001807070212 */ /* 0x000fe400078e3cff */
[----:B------:R-:W-:-:S13]  /*0860*/  R2P PR, R22.B1, 0x7f ;  /* 0x0000007f16007804 */ /* 0x000fda0000001000 */
[----:B------:R-:W2:Y:S04]  /*0870*/  @P0 LDG.E R18, desc[UR6][R14.64+0xa0] ;  /* 0x0000a0060e120981 */ /* 0x000ea8000c1e1900 */
[----:B------:R-:W3:Y:S04]  /*0880*/  @P0 LDG.E R19, desc[UR6][R14.64+0xa4] ;  /* 0x0000a4060e130981 */ /* 0x000ee8000c1e1900 */
[----:B------:R-:W4:Y:S04]  /*0890*/  @P0 LDG.E R20, desc[UR6][R14.64+0xa8] ;  /* 0x0000a8060e140981 */ /* 0x000f28000c1e1900 */
[----:B------:R-:W4:Y:S04]  /*08a0*/  @P0 LDG.E R21, desc[UR6][R14.64+0xac] ;  /* 0x0000ac060e150981 */ /* 0x000f28000c1e1900 */
[----:B------:R-:W4:Y:S04]  /*08b0*/  @P0 LDG.E R24, desc[UR6][R14.64+0xb0] ;  /* 0x0000b0060e180981 */ /* 0x000f28000c1e1900 */
[----:B------:R-:W4:Y:S04]  /*08c0*/  @P1 LDG.E R16, desc[UR6][R14.64+0xbc] ;  /* 0x0000bc060e101981 */ /* 0x000f28000c1e1900 */
[----:B------:R-:W4:Y:S04]  /*08d0*/  @P1 LDG.E R26, desc[UR6][R14.64+0xb4] ;  /* 0x0000b4060e1a1981 */ /* 0x000f28000c1e1900 */
        /* <DEDUP_REMOVED lines=11> */
[----:B------:R-:W-:Y:S01]  /*0990*/  LOP3.LUT P0, RZ, R22, 0x8000, RZ, 0xc0, !PT ;  /* 0x0000800016ff7812 */ /* 0x000fe2000780c0ff */
[----:B------:R-:W4:Y:S01]  /*09a0*/  @P2 LDG.E R24, desc[UR6][R14.64+0xd8] ;  /* 0x0000d8060e182981 */ /* 0x000f22000c1e1900 */
[----:B------:R-:W-:-:S03]  /*09b0*/  @P1 LOP3.LUT R7, R7, R16, RZ, 0x3c, !PT ;  /* 0x0000001007071212 */ /* 0x000fc600078e3cff */
[----:B------:R-:W4:Y:S01]  /*09c0*/  @P2 LDG.E R22, desc[UR6][R14.64+0xd0] ;  /* 0x0000d0060e162981 */ /* 0x000f22000c1e1900 */
[----:B------:R-:W-:-:S03]  /*09d0*/  @P1 LOP3.LUT R3, R3, R26, RZ, 0x3c, !PT ;  /* 0x0000001a03031212 */ /* 0x000fc600078e3cff */
[----:B------:R-:W4:Y:S01]  /*09e0*/  @P3 LDG.E R16, desc[UR6][R14.64+0xe4] ;  /* 0x0000e4060e103981 */ /* 0x000f22000c1e1900 */
[----:B------:R-:W-:-:S03]  /*09f0*/  @P1 LOP3.LUT R6, R6, R23, RZ, 0x3c, !PT ;  /* 0x0000001706061212 */ /* 0x000fc600078e3cff */
[----:B------:R-:W4:Y:S01]  /*0a00*/  @P3 LDG.E R26, desc[UR6][R14.64+0xdc] ;  /* 0x0000dc060e1a3981 */ /* 0x000f22000c1e1900 */
[----:B------:R-:W-:-:S03]  /*0a10*/  @P1 LOP3.LUT R4, R4, R17, RZ, 0x3c, !PT ;  /* 0x0000001104041212 */ /* 0x000fc600078e3cff */
        /* <DEDUP_REMOVED lines=43> */
[----:B------:R-:W-:-:S04]  /*0cd0*/  UIADD3 UR4, UPT, UPT, UR4, 0x10, URZ ;  /* 0x0000001004047890 */ /* 0x000fc8000fffe0ff */
[----:B------:R-:W-:Y:S01]  /*0ce0*/  UISETP.NE.AND UP0, UPT, UR4, 0x20, UPT ;  /* 0x000000200400788c */ /* 0x000fe2000bf05270 */
[----:B--2---:R-:W-:Y:S02]  /*0cf0*/  @P5 LOP3.LUT R5, R5, R18, RZ, 0x3c, !PT ;  /* 0x0000001205055212 */ /* 0x004fe400078e3cff */
[----:B---3--:R-:W-:Y:S02]  /*0d00*/  @P6 LOP3.LUT R6, R6, R19, RZ, 0x3c, !PT ;  /* 0x0000001306066212 */ /* 0x008fe400078e3cff */
[----:B----4-:R-:W-:Y:S02]  /*0d10*/  @P6 LOP3.LUT R3, R3, R20, RZ, 0x3c, !PT ;  /* 0x0000001403036212 */ /* 0x010fe400078e3cff */
[----:B------:R-:W-:Y:S02]  /*0d20*/  @P6 LOP3.LUT R4, R4, R21, RZ, 0x3c, !PT ;  /* 0x0000001504046212 */ /* 0x000fe400078e3cff */
[----:B------:R-:W-:Y:S02]  /*0d30*/  @P6 LOP3.LUT R7, R7, R22, RZ, 0x3c, !PT ;  /* 0x0000001607076212 */ /* 0x000fe400078e3cff */
[----:B------:R-:W-:-:S02]  /*0d40*/  @P6 LOP3.LUT R5, R5, R16, RZ, 0x3c, !PT ;  /* 0x0000001005056212 */ /* 0x000fc400078e3cff */
[----:B------:R-:W-:Y:S02]  /*0d50*/  @P0 LOP3.LUT R3, R3, R24, RZ, 0x3c, !PT ;  /* 0x0000001803030212 */ /* 0x000fe400078e3cff */
[----:B------:R-:W-:Y:S02]  /*0d60*/  @P0 LOP3.LUT R5, R5, R28, RZ, 0x3c, !PT ;  /* 0x0000001c05050212 */ /* 0x000fe400078e3cff */
[----:B------:R-:W-:Y:S02]  /*0d70*/  @P0 LOP3.LUT R7, R7, R26, RZ, 0x3c, !PT ;  /* 0x0000001a07070212 */ /* 0x000fe400078e3cff */
[----:B------:R-:W-:Y:S02]  /*0d80*/  @P0 LOP3.LUT R4, R4, R23, RZ, 0x3c, !PT ;  /* 0x0000001704040212 */ /* 0x000fe400078e3cff */
[----:B------:R-:W-:Y:S01]  /*0d90*/  @P0 LOP3.LUT R6, R6, R17, RZ, 0x3c, !PT ;  /* 0x0000001106060212 */ /* 0x000fe200078e3cff */
[----:B------:R-:W-:Y:S06]  /*0da0*/  BRA.U UP0, `(.L_x_31) ;  /* 0xfffffff500487547 */ /* 0x000fec000b83ffff */
[----:B------:R-:W-:-:S05]  /*0db0*/  VIADD R0, R0, 0x1 ;  /* 0x0000000100007836 */ /* 0x000fca0000000000 */
[----:B------:R-:W-:-:S13]  /*0dc0*/  ISETP.NE.AND P0, PT, R0, 0x5, PT ;  /* 0x000000050000780c */ /* 0x000fda0003f05270 */
[----:B------:R-:W-:Y:S05]  /*0dd0*/  @P0 BRA `(.L_x_32) ;  /* 0xfffffff400300947 */ /* 0x000fea000383ffff */
[----:B------:R-:W-:Y:S01]  /*0de0*/  LOP3.LUT R0, R2, 0x3, RZ, 0xc0, !PT ;  /* 0x0000000302007812 */ /* 0x000fe200078ec0ff */
[----:B------:R0:W-:Y:S03]  /*0df0*/  STL.64 [R1+0x8], R6 ;  /* 0x0000080601007387 */ /* 0x0001e60000100a00 */
[----:B------:R-:W-:Y:S01]  /*0e00*/  ISETP.NE.U32.AND P0, PT, R0, 0x1, PT ;  /* 0x000000010000780c */ /* 0x000fe20003f05070 */
[----:B------:R0:W-:Y:S03]  /*0e10*/  STL.64 [R1+0x10], R4 ;  /* 0x0000100401007387 */ /* 0x0001e60000100a00 */
[----:B------:R-:W-:Y:S01]  /*0e20*/  ISETP.NE.AND.EX P0, PT, RZ, RZ, PT, P0 ;  /* 0x000000ffff00720c */ /* 0x000fe20003f05300 */
[----:B------:R0:W-:-:S12]  /*0e30*/  STL [R1+0x4], R3 ;  /* 0x0000040301007387 */ /* 0x0001d80000100800 */
[----:B0-----:R-:W-:Y:S05]  /*0e40*/  @!P0 BRA `(.L_x_30) ;  /* 0x0000001400f88947 */ /* 0x001fea0003800000 */
[----:B------:R-:W-:Y:S01]  /*0e50*/  UMOV UR4, URZ ;  /* 0x000000ff00047c82 */ /* 0x000fe20008000000 */
[----:B------:R-:W-:Y:S01]  /*0e60*/  IMAD.MOV.U32 R0, RZ, RZ, RZ ;  /* 0x000000ffff007224 */ /* 0x000fe200078e00ff */
[----:B------:R-:W-:Y:S01]  /*0e70*/  CS2R R6, SRZ ;  /* 0x0000000000067805 */ /* 0x000fe2000001ff00 */
[----:B------:R-:W-:Y:S02]  /*0e80*/  IMAD.MOV.U32 R4, RZ, RZ, RZ ;  /* 0x000000ffff047224 */ /* 0x000fe400078e00ff */
[----:B------:R-:W-:Y:S02]  /*0e90*/  IMAD.MOV.U32 R3, RZ, RZ, RZ ;  /* 0x000000ffff037224 */ /* 0x000fe400078e00ff */
[----:B------:R-:W-:-:S07]  /*0ea0*/  IMAD.U32 R5, RZ, RZ, UR4 ;  /* 0x00000004ff057e24 */ /* 0x000fce000f8e00ff */
.L_x_34:
[----:B------:R-:W-:-:S06]  /*0eb0*/  IMAD R12, R0, 0x4, R1 ;  /* 0x00000004000c7824 */ /* 0x000fcc00078e0201 */
[----:B------:R-:W5:Y:S01]  /*0ec0*/  LDL R12, [R12+0x4] ;  /* 0x000004000c0c7983 */ /* 0x000f620000100800 */
[----:B------:R-:W-:-:S05]  /*0ed0*/  UMOV UR4, URZ ;  /* 0x000000ff00047c82 */ /* 0x000fca0008000000 */
.L_x_33:
        /* <DEDUP_REMOVED lines=180> */
[----:B------:R0:W-:Y:S03]  /*1a20*/  STL [R1+0x4], R3 ;  /* 0x0000040301007387 */ /* 0x0001e60000100800 */
[----:B------:R-:W-:Y:S01]  /*1a30*/  ISETP.NE.AND.EX P0, PT, RZ, RZ, PT, P0 ;  /* 0x000000ffff00720c */ /* 0x000fe20003f05300 */
[----:B------:R0:W-:-:S12]  /*1a40*/  STL.64 [R1+0x10], R4 ;  /* 0x0000100401007387 */ /* 0x0001d80000100a00 */
[----:B0-----:R-:W-:Y:S05]  /*1a50*/  @P0 BRA `(.L_x_30) ;  /* 0x0000000800f40947 */ /* 0x001fea0003800000 */
[----:B------:R-:W-:Y:S01]  /*1a60*/  UMOV UR4, URZ ;  /* 0x000000ff00047c82 */ /* 0x000fe20008000000 */
[----:B------:R-:W-:Y:S01]  /*1a70*/  IMAD.MOV.U32 R0, RZ, RZ, RZ ;  /* 0x000000ffff007224 */ /* 0x000fe200078e00ff */
[----:B------:R-:W-:Y:S01]  /*1a80*/  CS2R R6, SRZ ;  /* 0x0000000000067805 */ /* 0x000fe2000001ff00 */
[----:B------:R-:W-:Y:S02]  /*1a90*/  IMAD.MOV.U32 R4, RZ, RZ, RZ ;  /* 0x000000ffff047224 */ /* 0x000fe400078e00ff */
[----:B------:R-:W-:Y:S02]  /*1aa0*/  IMAD.MOV.U32 R3, RZ, RZ, RZ ;  /* 0x000000ffff037224 */ /* 0x000fe400078e00ff */
[----:B------:R-:W-:-:S07]  /*1ab0*/  IMAD.U32 R5, RZ, RZ, UR4 ;  /* 0x00000004ff057e24 */ /* 0x000fce000f8e00ff */
.L_x_36:
[----:B------:R-:W-:-:S06]  /*1ac0*/  IMAD R12, R0, 0x4, R1 ;  /* 0x00000004000c7824 */ /* 0x000fcc00078e0201 */
[----:B------:R-:W5:Y:S01]  /*1ad0*/  LDL R12, [R12+0x4] ;  /* 0x000004000c0c7983 */ /* 0x000f620000100800 */
[----:B------:R-:W-:-:S05]  /*1ae0*/  UMOV UR4, URZ ;  /* 0x000000ff00047c82 */ /* 0x000fca0008000000 */
.L_x_35:
        /* <DEDUP_REMOVED lines=177> */
[----:B------:R0:W-:Y:S04]  /*2600*/  STL.64 [R1+0x8], R6 ;  /* 0x0000080601007387 */ /* 0x0001e80000100a00 */
[----:B------:R0:W-:Y:S04]  /*2610*/  STL [R1+0x4], R3 ;  /* 0x0000040301007387 */ /* 0x0001e80000100800 */
[----:B------:R0:W-:Y:S02]  /*2620*/  STL.64 [R1+0x10], R4 ;  /* 0x0000100401007387 */ /* 0x0001e40000100a00 */
.L_x_30:
[----:B------:R-:W-:Y:S05]  /*2630*/  BSYNC.RECONVERGENT B1 ;  /* 0x0000000000017941 */ /* 0x000fea0003800200 */
.L_x_29:
[C---:B------:R-:W-:Y:S01]  /*2640*/  ISETP.GT.U32.AND P0, PT, R2.reuse, 0x3, PT ;  /* 0x000000030200780c */ /* 0x040fe20003f04070 */
[----:B------:R-:W-:Y:S01]  /*2650*/  VIADD R11, R11, 0x1 ;  /* 0x000000010b0b7836 */ /* 0x000fe20000000000 */
[--C-:B------:R-:W-:Y:S02]  /*2660*/  SHF.R.U64 R2, R2, 0x2, R13.reuse ;  /* 0x0000000202027819 */ /* 0x100fe4000000120d */
[----:B------:R-:W-:Y:S02]  /*2670*/  ISETP.GT.U32.AND.EX P0, PT, R13, RZ, PT, P0 ;  /* 0x000000ff0d00720c */ /* 0x000fe40003f04100 */
[----:B------:R-:W-:-:S11]  /*2680*/  SHF.R.U32.HI R13, RZ, 0x2, R13 ;  /* 0x00000002ff0d7819 */ /* 0x000fd6000001160d */
[----:B------:R-:W-:Y:S05]  /*2690*/  @P0 BRA `(.L_x_37) ;  /* 0xffffffd800d40947 */ /* 0x000fea000383ffff */
.L_x_28:
[----:B------:R-:W-:Y:S05]  /*26a0*/  BSYNC.RECONVERGENT B0 ;  /* 0x0000000000007941 */ /* 0x000fea0003800200 */
.L_x_27:
[----:B0-----:R-:W0:Y:S01]  /*26b0*/  LDC.64 R6, c[0x0][0x390] ;  /* 0x0000e400ff067b82 */ /* 0x001e220000000a00 */
[----:B------:R-:W-:Y:S01]  /*26c0*/  SHF.R.U32.HI R0, RZ, 0x2, R3 ;  /* 0x00000002ff007819 */ /* 0x000fe20000011603 */
[----:B------:R-:W1:Y:S03]  /*26d0*/  LDCU.64 UR8, c[0x0][0x380] ;  /* 0x00007000ff0877ac */ /* 0x000e660008000a00 */
[----:B------:R-:W-:Y:S01]  /*26e0*/  LOP3.LUT R0, R0, R3, RZ, 0x3c, !PT ;  /* 0x0000000300007212 */ /* 0x000fe200078e3cff */
[----:B------:R-:W-:Y:S01]  /*26f0*/  IMAD.SHL.U32 R3, R5, 0x10, RZ ;  /* 0x0000001005037824 */ /* 0x000fe200078e00ff */
[----:B------:R-:W2:Y:S03]  /*2700*/  LDCU UR4, c[0x0][0x38c] ;  /* 0x00007180ff0477ac */ /* 0x000ea60008000800 */
[----:B------:R-:W-:-:S05]  /*2710*/  IMAD.SHL.U32 R2, R0, 0x2, RZ ;  /* 0x0000000200027824 */ /* 0x000fca00078e00ff */
[----:B------:R-:W-:Y:S01]  /*2720*/  LOP3.LUT R2, R0, R2, R3, 0x96, !PT ;  /* 0x0000000200027212 */ /* 0x000fe200078e9603 */
[----:B------:R-:W-:-:S03]  /*2730*/  IMAD.MOV.U32 R3, RZ, RZ, 0x2f800000 ;  /* 0x2f800000ff037424 */ /* 0x000fc600078e00ff */
[----:B------:R-:W-:Y:S02]  /*2740*/  LOP3.LUT R2, R2, R5, RZ, 0x3c, !PT ;  /* 0x0000000502027212 */ /* 0x000fe400078e3cff */
[----:B0-----:R-:W-:Y:S02]  /*2750*/  LOP3.LUT R6, R6, 0xaad26b49, RZ, 0x3c, !PT ;  /* 0xaad26b4906067812 */ /* 0x001fe400078e3cff */
[----:B------:R-:W-:-:S03]  /*2760*/  LOP3.LUT R7, R7, 0xf7dcefdd, RZ, 0x3c, !PT ;  /* 0xf7dcefdd07077812 */ /* 0x000fc600078e3cff */
[----:B------:R-:W-:Y:S02]  /*2770*/  IMAD R6, R6, 0x4182bed5, RZ ;  /* 0x4182bed506067824 */ /* 0x000fe400078e02ff */
[----:B------:R-:W-:-:S05]  /*2780*/  IMAD R7, R7, -0x658354e5, RZ ;  /* 0x9a7cab1b07077824 */ /* 0x000fca00078e02ff */
[----:B------:R-:W-:-:S04]  /*2790*/  IADD3 R7, PT, PT, R6, 0x64f0c9, R7 ;  /* 0x0064f0c906077810 */ /* 0x000fc80007ffe007 */
[----:B------:R-:W-:-:S04]  /*27a0*/  IADD3 R2, PT, PT, R7, 0x587c5, R2 ;  /* 0x000587c507027810 */ /* 0x000fc80007ffe002 */
[----:B------:R-:W-:-:S05]  /*27b0*/  I2FP.F32.U32 R2, R2 ;  /* 0x0000000200027245 */ /* 0x000fca0000201000 */
[----:B------:R-:W-:Y:S01]  /*27c0*/  FFMA R0, R2, R3, 1.1641532182693481445e-10 ;  /* 0x2f00000002007423 */ /* 0x000fe20000000003 */
[----:B------:R-:W-:Y:S02]  /*27d0*/  SHF.R.S32.HI R3, RZ, 0x1f, R10 ;  /* 0x0000001fff037819 */ /* 0x000fe4000001140a */
[----:B-1----:R-:W-:Y:S01]  /*27e0*/  LEA R2, P0, R10, UR8, 0x2 ;  /* 0x000000080a027c11 */ /* 0x002fe2000f8010ff */
[----:B------:R-:W-:-:S03]  /*27f0*/  FADD R0, R0, -0.5 ;  /* 0xbf00000000007421 */ /* 0x000fc60000000000 */
[----:B------:R-:W-:Y:S01]  /*2800*/  LEA.HI.X R3, R10, UR9, R3, 0x2, P0 ;  /* 0x000000090a037c11 */ /* 0x000fe200080f1403 */
[----:B--2---:R-:W-:-:S05]  /*2810*/  FMUL R5, R0, UR4 ;  /* 0x0000000400057c20 */ /* 0x004fca0008400000 */
[----:B------:R-:W-:Y:S01]  /*2820*/  STG.E desc[UR6][R2.64], R5 ;  /* 0x0000000502007986 */ /* 0x000fe2000c101906 */
[----:B------:R-:W-:Y:S05]  /*2830*/  EXIT ;  /* 0x000000000000794d */ /* 0x000fea0003800000 */
.L_x_38:
        /* <DEDUP_REMOVED lines=12> */
.L_x_44:


//--------------------- .nv.global.init           --------------------------
	.section	.nv.global.init,"aw",@progbits
	.align	4
.nv.global.init:
	.type		mrg32k3aM1SubSeq,@object
	.size		mrg32k3aM1SubSeq,(mrg32k3aM2SubSeq - mrg32k3aM1SubSeq)
mrg32k3aM1SubSeq:
        /*0000*/ 	.byte	0x0b, 0xcc, 0xee, 0x04, 0x73, 0x29, 0x8b, 0x6f, 0xf6, 0x53, 0x03, 0xf6, 0x23, 0xf6, 0xea, 0xda
        /* <DEDUP_REMOVED lines=125> */
	.type		mrg32k3aM2SubSeq,@object
	.size		mrg32k3aM2SubSeq,(mrg32k3aM1 - mrg32k3aM2SubSeq)
mrg32k3aM2SubSeq:
        /* <DEDUP_REMOVED lines=126> */
	.type		mrg32k3aM1,@object
	.size		mrg32k3aM1,(mrg32k3aM1Seq - mrg32k3aM1)
mrg32k3aM1:
        /* <DEDUP_REMOVED lines=144> */
	.type		mrg32k3aM1Seq,@object
	.size		mrg32k3aM1Seq,(mrg32k3aM2 - mrg32k3aM1Seq)
mrg32k3aM1Seq:
        /* <DEDUP_REMOVED lines=144> */
	.type		mrg32k3aM2,@object
	.size		mrg32k3aM2,(mrg32k3aM2Seq - mrg32k3aM2)
mrg32k3aM2:
        /* <DEDUP_REMOVED lines=144> */
	.type		mrg32k3aM2Seq,@object
	.size		mrg32k3aM2Seq,(precalc_xorwow_matrix - mrg32k3aM2Seq)
mrg32k3aM2Seq:
        /* <DEDUP_REMOVED lines=144> */
	.type		precalc_xorwow_matrix,@object
	.size		precalc_xorwow_matrix,(precalc_xorwow_offset_matrix - precalc_xorwow_matrix)
precalc_xorwow_matrix:
        /* <DEDUP_REMOVED lines=6400> */
	.type		precalc_xorwow_offset_matrix,@object
	.size		precalc_xorwow_offset_matrix,(.L_1 - precalc_xorwow_offset_matrix)
precalc_xorwow_offset_matrix:
        /* <DEDUP_REMOVED lines=6400> */
.L_1:


//--------------------- .nv.shared.reserved.0     --------------------------
	.section	.nv.shared.reserved.0,"aw",@nobits
	.weak		__nv_reservedSMEM_offset_0_alias
	.size		__nv_reservedSMEM_offset_0_alias, 0, 64
	.other		__nv_reservedSMEM_offset_0_alias,@"STO_CUDA_RESERVED_SHARED STV_DEFAULT"
__nv_reservedSMEM_offset_0_alias:
	.zero		0
	.zero		64


//--------------------- .nv.constant0._Z17compute_abs_errorPKfS0_Pfi --------------------------
	.section	.nv.constant0._Z17compute_abs_errorPKfS0_Pfi,"a",@progbits
	.sectionflags	@""
	.align	4
.nv.constant0._Z17compute_abs_errorPKfS0_Pfi:
	.zero		924


//--------------------- .nv.constant0._Z11compute_msePKfS0_Pfi --------------------------
	.section	.nv.constant0._Z11compute_msePKfS0_Pfi,"a",@progbits
	.sectionflags	@""
	.align	4
.nv.constant0._Z11compute_msePKfS0_Pfi:
	.zero		924


//--------------------- .nv.constant0._Z12compute_gramPKfPfiib --------------------------
	.section	.nv.constant0._Z12compute_gramPKfPfiib,"a",@progbits
	.sectionflags	@""
	.align	4
.nv.constant0._Z12compute_gramPKfPfiib:
	.zero		921


//--------------------- .nv.constant0._Z11mlp_lowrankPKfS0_S0_S0_S0_Pfii --------------------------
	.section	.nv.constant0._Z11mlp_lowrankPKfS0_S0_S0_S0_Pfii,"a",@progbits
	.sectionflags	@""
	.align	4
.nv.constant0._Z11mlp_lowrankPKfS0_S0_S0_S0_Pfii:
	.zero		952


//--------------------- .nv.constant0._Z8mlp_fullPKfS0_S0_PfS1_i --------------------------
	.section	.nv.constant0._Z8mlp_fullPKfS0_S0_PfS1_i,"a",@progbits
	.sectionflags	@""
	.align	4
.nv.constant0._Z8mlp_fullPKfS0_S0_PfS1_i:
	.zero		940


//--------------------- .nv.constant0._Z18init_random_scaledPfifm --------------------------
	.section	.nv.constant0._Z18init_random_scaledPfifm,"a",@progbits
	.sectionflags	@""
	.align	4
.nv.constant0._Z18init_random_scaledPfifm:
	.zero		920


//--------------------- SYMBOLS --------------------------

	.type		.nv.reservedSmem.offset0,@object
	.size		.nv.reservedSmem.offset0,0x4
